	.target	sm_90a

	.elftype	@"ET_EXEC"


//--------------------- .note.nv.tkinfo           --------------------------
	.section	.note.nv.tkinfo,"",@"SHT_NOTE"
	.sectionflags	@"SHF_NOTE_NV_TKINFO"
	.tkinfo
        /*0018*/ 	.word	0x00000002
        /*0030*/ 	.string	""
        /*0030*/ 	.string	"ptxas"
        /*0030*/ 	.string	"Cuda compilation tools, release 13.0, V13.0.88"
        /*0030*/ 	.string	"Build cuda_13.0.r13.0/compiler.36424714_0"
        /*0030*/ 	.string	"-v  -suppress-debug-info  -lineinfo  -arch sm_90a "



//--------------------- .note.nv.cuinfo           --------------------------
	.section	.note.nv.cuinfo,"",@"SHT_NOTE"
	.sectionflags	@"SHF_NOTE_NV_CUINFO"
        /*0018*/ 	.short	0x0002
        /*001a*/ 	.short	0x005a
        /*001c*/ 	.short	0x0082
	.zero		2


//--------------------- .nv.info                  --------------------------
	.section	.nv.info,"",@"SHT_CUDA_INFO"
	.align	4


	//----- nvinfo : EIATTR_REGCOUNT
	.align		4
        /*0000*/ 	.byte	0x04, 0x2f
        /*0002*/ 	.short	(.L_1 - .L_0)
	.align		4
.L_0:
        /*0004*/ 	.word	index@(gluon_wgmma)
        /*0008*/ 	.word	0x0000005a


	//----- nvinfo : EIATTR_FRAME_SIZE
	.align		4
.L_1:
        /*000c*/ 	.byte	0x04, 0x11
        /*000e*/ 	.short	(.L_3 - .L_2)
	.align		4
.L_2:
        /*0010*/ 	.word	index@(gluon_wgmma)
        /*0014*/ 	.word	0x00000000


	//----- nvinfo : EIATTR_MIN_STACK_SIZE
	.align		4
.L_3:
        /*0018*/ 	.byte	0x04, 0x12
        /*001a*/ 	.short	(.L_5 - .L_4)
	.align		4
.L_4:
        /*001c*/ 	.word	index@(gluon_wgmma)
        /*0020*/ 	.word	0x00000000
.L_5:


//--------------------- .nv.compat                --------------------------
	.section	.nv.compat,"",@"SHT_CUDA_COMPAT_INFO"
	.align	4
        /*0000*/ 	.byte	0x02, 0x09, 0x01, 0x00, 0x02, 0x02, 0x04, 0x00, 0x02, 0x05, 0x05, 0x00, 0x03, 0x07, 0x01, 0x01
        /*0010*/ 	.byte	0x02, 0x03, 0x03, 0x00, 0x02, 0x06, 0x01, 0x00, 0x04, 0x0b, 0x08, 0x00, 0x00, 0x00, 0x00, 0x00
        /*0020*/ 	.byte	0x00, 0x00, 0x00, 0x00


//--------------------- .nv.info.gluon_wgmma      --------------------------
	.section	.nv.info.gluon_wgmma,"",@"SHT_CUDA_INFO"
	.sectionflags	@""
	.align	4


	//----- nvinfo : EIATTR_CUDA_API_VERSION
	.align		4
        /*0000*/ 	.byte	0x04, 0x37
        /*0002*/ 	.short	(.L_7 - .L_6)
.L_6:
        /*0004*/ 	.word	0x00000082


	//----- nvinfo : EIATTR_KPARAM_INFO
	.align		4
.L_7:
        /*0008*/ 	.byte	0x04, 0x17
        /*000a*/ 	.short	(.L_9 - .L_8)
.L_8:
        /*000c*/ 	.word	0x00000000
        /*0010*/ 	.short	0x000a
        /*0012*/ 	.short	0x0048
        /*0014*/ 	.byte	0x00, 0xf4, 0x21, 0x00


	//----- nvinfo : EIATTR_KPARAM_INFO
	.align		4
.L_9:
        /*0018*/ 	.byte	0x04, 0x17
        /*001a*/ 	.short	(.L_11 - .L_10)
.L_10:
        /*001c*/ 	.word	0x00000000
        /*0020*/ 	.short	0x0009
        /*0022*/ 	.short	0x0040
        /*0024*/ 	.byte	0x00, 0xf4, 0x21, 0x00


	//----- nvinfo : EIATTR_KPARAM_INFO
	.align		4
.L_11:
        /*0028*/ 	.byte	0x04, 0x17
        /*002a*/ 	.short	(.L_13 - .L_12)
.L_12:
        /*002c*/ 	.word	0x00000000
        /*0030*/ 	.short	0x0008
        /*0032*/ 	.short	0x0038
        /*0034*/ 	.byte	0x00, 0xf0, 0x21, 0x00


	//----- nvinfo : EIATTR_KPARAM_INFO
	.align		4
.L_13:
        /*0038*/ 	.byte	0x04, 0x17
        /*003a*/ 	.short	(.L_15 - .L_14)
.L_14:
        /*003c*/ 	.word	0x00000000
        /*0040*/ 	.short	0x0007
        /*0042*/ 	.short	0x0030
        /*0044*/ 	.byte	0x00, 0xf0, 0x21, 0x00


	//----- nvinfo : EIATTR_KPARAM_INFO
	.align		4
.L_15:
        /*0048*/ 	.byte	0x04, 0x17
        /*004a*/ 	.short	(.L_17 - .L_16)
.L_16:
        /*004c*/ 	.word	0x00000000
        /*0050*/ 	.short	0x0006
        /*0052*/ 	.short	0x0028
        /*0054*/ 	.byte	0x00, 0xf0, 0x21, 0x00


	//----- nvinfo : EIATTR_KPARAM_INFO
	.align		4
.L_17:
        /*0058*/ 	.byte	0x04, 0x17
        /*005a*/ 	.short	(.L_19 - .L_18)
.L_18:
        /*005c*/ 	.word	0x00000000
        /*0060*/ 	.short	0x0005
        /*0062*/ 	.short	0x0020
        /*0064*/ 	.byte	0x00, 0xf0, 0x11, 0x00


	//----- nvinfo : EIATTR_KPARAM_INFO
	.align		4
.L_19:
        /*0068*/ 	.byte	0x04, 0x17
        /*006a*/ 	.short	(.L_21 - .L_20)
.L_20:
        /*006c*/ 	.word	0x00000000
        /*0070*/ 	.short	0x0004
        /*0072*/ 	.short	0x001c
        /*0074*/ 	.byte	0x00, 0xf0, 0x11, 0x00


	//----- nvinfo : EIATTR_KPARAM_INFO
	.align		4
.L_21:
        /*0078*/ 	.byte	0x04, 0x17
        /*007a*/ 	.short	(.L_23 - .L_22)
.L_22:
        /*007c*/ 	.word	0x00000000
        /*0080*/ 	.short	0x0003
        /*0082*/ 	.short	0x0018
        /*0084*/ 	.byte	0x00, 0xf0, 0x11, 0x00


	//----- nvinfo : EIATTR_KPARAM_INFO
	.align		4
.L_23:
        /*0088*/ 	.byte	0x04, 0x17
        /*008a*/ 	.short	(.L_25 - .L_24)
.L_24:
        /*008c*/ 	.word	0x00000000
        /*0090*/ 	.short	0x0002
        /*0092*/ 	.short	0x0010
        /*0094*/ 	.byte	0x00, 0xf4, 0x21, 0x00


	//----- nvinfo : EIATTR_KPARAM_INFO
	.align		4
.L_25:
        /*0098*/ 	.byte	0x04, 0x17
        /*009a*/ 	.short	(.L_27 - .L_26)
.L_26:
        /*009c*/ 	.word	0x00000000
        /*00a0*/ 	.short	0x0001
        /*00a2*/ 	.short	0x0008
        /*00a4*/ 	.byte	0x00, 0xf4, 0x21, 0x00


	//----- nvinfo : EIATTR_KPARAM_INFO
	.align		4
.L_27:
        /*00a8*/ 	.byte	0x04, 0x17
        /*00aa*/ 	.short	(.L_29 - .L_28)
.L_28:
        /*00ac*/ 	.word	0x00000000
        /*00b0*/ 	.short	0x0000
        /*00b2*/ 	.short	0x0000
        /*00b4*/ 	.byte	0x00, 0xf4, 0x21, 0x00


	//----- nvinfo : EIATTR_SPARSE_MMA_MASK
	.align		4
.L_29:
        /*00b8*/ 	.byte	0x03, 0x50
        /*00ba*/ 	.short	0x0000


	//----- nvinfo : EIATTR_MAXREG_COUNT
	.align		4
        /*00bc*/ 	.byte	0x03, 0x1b
        /*00be*/ 	.short	0x00ff


	//----- nvinfo : EIATTR_NUM_BARRIERS
	.align		4
        /*00c0*/ 	.byte	0x02, 0x4c
        /*00c2*/ 	.byte	0x01
	.zero		1


	//----- nvinfo : EIATTR_MERCURY_ISA_VERSION
	.align		4
        /*00c4*/ 	.byte	0x03, 0x5f
        /*00c6*/ 	.short	0x0101


	//----- nvinfo : EIATTR_INT_WARP_WIDE_INSTR_OFFSETS
	.align		4
        /*00c8*/ 	.byte	0x04, 0x31
        /*00ca*/ 	.short	(.L_31 - .L_30)


	//   ....[0]....
.L_30:
        /*00cc*/ 	.word	0x00001310


	//   ....[1]....
        /*00d0*/ 	.word	0x000013a0


	//   ....[2]....
        /*00d4*/ 	.word	0x000018a0


	//   ....[3]....
        /*00d8*/ 	.word	0x000018b0


	//   ....[4]....
        /*00dc*/ 	.word	0x000018c0


	//   ....[5]....
        /*00e0*/ 	.word	0x000018d0


	//   ....[6]....
        /*00e4*/ 	.word	0x00001f80


	//   ....[7]....
        /*00e8*/ 	.word	0x00001f90


	//----- nvinfo : EIATTR_COOP_GROUP_MASK_REGIDS
	.align		4
.L_31:
        /*00ec*/ 	.byte	0x04, 0x29
        /*00ee*/ 	.short	(.L_33 - .L_32)


	//   ....[0]....
.L_32:
        /*00f0*/ 	.word	0xffffffff


	//   ....[1]....
        /*00f4*/ 	.word	0xffffffff


	//   ....[2]....
        /*00f8*/ 	.word	0xffffffff


	//----- nvinfo : EIATTR_COOP_GROUP_INSTR_OFFSETS
	.align		4
.L_33:
        /*00fc*/ 	.byte	0x04, 0x28
        /*00fe*/ 	.short	(.L_35 - .L_34)


	//   ....[0]....
.L_34:
        /*0100*/ 	.word	0x00000150


	//   ....[1]....
        /*0104*/ 	.word	0x00000720


	//   ....[2]....
        /*0108*/ 	.word	0x00000cd0


	//----- nvinfo : EIATTR_MBARRIER_INSTR_OFFSETS
	.align		4
.L_35:
        /*010c*/ 	.byte	0x04, 0x39
        /*010e*/ 	.short	(.L_37 - .L_36)


	//   ....[0]....
.L_36:
        /*0110*/ 	.word	0x00001460
        /*0114*/ 	.word	0x000000ff
        /*0118*/ 	.word	0x00005000
        /*011c*/ 	.short	0x0100
        /*011e*/ 	.byte	0x0c
	.zero		1


	//   ....[1]....
        /*0120*/ 	.word	0x000019e0
        /*0124*/ 	.word	0x000000ff
        /*0128*/ 	.word	0x00005000
        /*012c*/ 	.short	0x010a
        /*012e*/ 	.byte	0x0c
	.zero		1


	//   ....[2]....
        /*0130*/ 	.word	0x00001ca0
        /*0134*/ 	.word	0x000000ff
        /*0138*/ 	.word	0x00005000
        /*013c*/ 	.short	0x0108
        /*013e*/ 	.byte	0x0c
	.zero		1


	//   ....[3]....
        /*0140*/ 	.word	0x00002020
        /*0144*/ 	.word	0x000000ff
        /*0148*/ 	.word	0x00005000
        /*014c*/ 	.short	0x010a
        /*014e*/ 	.byte	0x0c
	.zero		1


	//----- nvinfo : EIATTR_NUM_MBARRIERS
	.align		4
.L_37:
        /*0150*/ 	.byte	0x03, 0x38
        /*0152*/ 	.short	0x0001


	//----- nvinfo : EIATTR_EXIT_INSTR_OFFSETS
	.align		4
        /*0154*/ 	.byte	0x04, 0x1c
        /*0156*/ 	.short	(.L_39 - .L_38)


	//   ....[0]....
.L_38:
        /*0158*/ 	.word	0x00002010


	//----- nvinfo : EIATTR_REQNTID
	.align		4
.L_39:
        /*015c*/ 	.byte	0x04, 0x10
        /*015e*/ 	.short	(.L_41 - .L_40)
.L_40:
        /*0160*/ 	.word	0x00000100
        /*0164*/ 	.word	0x00000001
        /*0168*/ 	.word	0x00000001


	//----- nvinfo : EIATTR_CRS_STACK_SIZE
	.align		4
.L_41:
        /*016c*/ 	.byte	0x04, 0x1e
        /*016e*/ 	.short	(.L_43 - .L_42)
.L_42:
        /*0170*/ 	.word	0x00000000


	//----- nvinfo : EIATTR_CBANK_PARAM_SIZE
	.align		4
.L_43:
        /*0174*/ 	.byte	0x03, 0x19
        /*0176*/ 	.short	0x0050


	//----- nvinfo : EIATTR_PARAM_CBANK
	.align		4
        /*0178*/ 	.byte	0x04, 0x0a
        /*017a*/ 	.short	(.L_45 - .L_44)
	.align		4
.L_44:
        /*017c*/ 	.word	index@(.nv.constant0.gluon_wgmma)
        /*0180*/ 	.short	0x0210
        /*0182*/ 	.short	0x0050


	//----- nvinfo : EIATTR_SW_WAR
	.align		4
.L_45:
        /*0184*/ 	.byte	0x04, 0x36
        /*0186*/ 	.short	(.L_47 - .L_46)
.L_46:
        /*0188*/ 	.word	0x00000008
.L_47:


//--------------------- .nv.callgraph             --------------------------
	.section	.nv.callgraph,"",@"SHT_CUDA_CALLGRAPH"
	.align	4
	.sectionentsize	8
	.align		4
        /*0000*/ 	.word	0x00000000
	.align		4
        /*0004*/ 	.word	0xffffffff
	.align		4
        /*0008*/ 	.word	0x00000000
	.align		4
        /*000c*/ 	.word	0xfffffffe
	.align		4
        /*0010*/ 	.word	0x00000000
	.align		4
        /*0014*/ 	.word	0xfffffffd
	.align		4
        /*0018*/ 	.word	0x00000000
	.align		4
        /*001c*/ 	.word	0xfffffffc


//--------------------- .text.gluon_wgmma         --------------------------
	.section	.text.gluon_wgmma,"ax",@progbits
	.align	128
        .global         gluon_wgmma
        .type           gluon_wgmma,@function
        .size           gluon_wgmma,(.L_x_52 - gluon_wgmma)
        .other          gluon_wgmma,@"STO_CUDA_ENTRY STV_DEFAULT"
gluon_wgmma:
.text.gluon_wgmma:
[----:B------:R-:W-:Y:S01]  /*0000*/  LDC R1, c[0x0][0x28] ;  /* 0x00000a00ff017b82 */ /* 0x000fe20000000800 */
[----:B------:R-:W1:Y:S07]  /*0010*/  S2R R0, SR_TID.X ;  /* 0x0000000000007919 */ /* 0x000e6e0000002100 */
[----:B------:R-:W2:Y:S01]  /*0020*/  S2UR UR4, SR_CgaCtaId ;  /* 0x00000000000479c3 */ /* 0x000ea20000008800 */
[----:B------:R-:W-:Y:S01]  /*0030*/  UMOV UR12, 0x400 ;  /* 0x00000400000c7882 */ /* 0x000fe20000000000 */
[----:B------:R-:W-:Y:S01]  /*0040*/  ULDC UR6, c[0x0][0xc] ;  /* 0x0000030000067ab9 */ /* 0x000fe20000000800 */
[----:B------:R-:W-:Y:S01]  /*0050*/  ULDC.64 UR18, c[0x0][0x250] ;  /* 0x0000940000127ab9 */ /* 0x000fe20000000a00 */
[----:B------:R-:W-:Y:S04]  /*0060*/  BSSY B0, `(.L_x_0) ;  /* 0x000001e000007945 */ /* 0x000fe80003800000 */
[----:B------:R-:W3:Y:S08]  /*0070*/  LDC R4, c[0x0][0x228] ;  /* 0x00008a00ff047b82 */ /* 0x000ef00000000800 */
[----:B------:R-:W4:Y:S08]  /*0080*/  LDC R15, c[0x0][0x230] ;  /* 0x00008c00ff0f7b82 */ /* 0x000f300000000800 */
[----:B------:R-:W-:Y:S01]  /*0090*/  S2UR UR28, SR_CTAID.Y ;  /* 0x00000000001c79c3 */ /* 0x000fe20000002600 */
[----:B--2---:R-:W-:-:S03]  /*00a0*/  ULEA UR12, UR4, UR12, 0x18 ;  /* 0x0000000c040c7291 */ /* 0x004fc6000f8ec03f */
[----:B------:R-:W-:Y:S01]  /*00b0*/  ULDC UR4, c[0x0][0x10] ;  /* 0x0000040000047ab9 */ /* 0x000fe20000000800 */
[----:B-1----:R-:W-:-:S03]  /*00c0*/  LOP3.LUT R6, R0, 0xff, RZ, 0xc0, !PT ;  /* 0x000000ff00067812 */ /* 0x002fc600078ec0ff */
[----:B------:R-:W1:Y:S01]  /*00d0*/  S2UR UR5, SR_CTAID.Z ;  /* 0x00000000000579c3 */ /* 0x000e620000002700 */
[----:B---3--:R-:W-:Y:S01]  /*00e0*/  VIADD R4, R4, 0xffffffff ;  /* 0xffffffff04047836 */ /* 0x008fe20000000000 */
[C---:B------:R-:W-:Y:S02]  /*00f0*/  ISETP.GE.U32.AND P0, PT, R6.reuse, 0x20, PT ;  /* 0x000000200600780c */ /* 0x040fe40003f06070 */
[C---:B------:R-:W-:Y:S02]  /*0100*/  ISETP.NE.U32.AND P2, PT, R6.reuse, RZ, PT ;  /* 0x000000ff0600720c */ /* 0x040fe40003f45070 */
[----:B------:R-:W-:Y:S02]  /*0110*/  LEA R14, R6, UR12, 0x2 ;  /* 0x0000000c060e7c11 */ /* 0x000fe4000f8e10ff */
[----:B------:R-:W2:Y:S01]  /*0120*/  S2UR UR29, SR_CTAID.X ;  /* 0x00000000001d79c3 */ /* 0x000ea20000002500 */
[----:B----4-:R-:W-:-:S06]  /*0130*/  VIADD R12, R15, 0xffffffff ;  /* 0xffffffff0f0c7836 */ /* 0x010fcc0000000000 */
[----:B------:R3:W-:Y:S01]  /*0140*/  @!P0 STS [R14], RZ ;  /* 0x000000ff0e008388 */ /* 0x0007e20000000800 */
[----:B------:R-:W-:-:S03]  /*0150*/  NOP ;  /* 0x0000000000007918 */ /* 0x000fc60000000000 */
[----:B------:R3:W-:Y:S01]  /*0160*/  @!P2 STS [UR12+0x24], R4 ;  /* 0x00002404ff00a988 */ /* 0x0007e2000800080c */
[----:B-1----:R-:W-:-:S03]  /*0170*/  UIMAD UR4, UR5, UR4, UR28 ;  /* 0x00000004050472a4 */ /* 0x002fc6000f8e021c */
[----:B------:R3:W-:Y:S01]  /*0180*/  @!P2 STS [UR12+0x20], R12 ;  /* 0x0000200cff00a988 */ /* 0x0007e2000800080c */
[----:B--2---:R-:W-:-:S04]  /*0190*/  UIMAD UR4, UR4, UR6, UR29 ;  /* 0x00000006040472a4 */ /* 0x004fc8000f8e021d */
[----:B------:R-:W-:-:S04]  /*01a0*/  UIMAD UR4, UR4, 0x180, URZ ;  /* 0x00000180040478a4 */ /* 0x000fc8000f8e023f */
[----:B------:R-:W-:-:S04]  /*01b0*/  UIADD3 UR14, UP0, UR4, UR18, URZ ;  /* 0x00000012040e7290 */ /* 0x000fc8000ff1e03f */
[----:B------:R-:W-:Y:S01]  /*01c0*/  ULEA.HI.X.SX32 UR15, UR4, UR19, 0x1, UP0 ;  /* 0x00000013040f7291 */ /* 0x000fe200080f0e3f */
[----:B---3--:R-:W-:Y:S11]  /*01d0*/  @P2 BRA `(.L_x_1) ;  /* 0x0000000000182947 */ /* 0x008ff60003800000 */
[----:B------:R-:W1:Y:S01]  /*01e0*/  LDS R2, [UR12+0x8] ;  /* 0x0000080cff027984 */ /* 0x000e620008000800 */
[----:B------:R-:W2:Y:S01]  /*01f0*/  LDC.64 R8, c[0x0][0x210] ;  /* 0x00008400ff087b82 */ /* 0x000ea20000000a00 */
[----:B------:R-:W-:Y:S02]  /*0200*/  IMAD.MOV.U32 R3, RZ, RZ, 0x70 ;  /* 0x00000070ff037424 */ /* 0x000fe400078e00ff */
[----:B--2---:R2:W-:Y:S03]  /*0210*/  STS.64 [UR12], R8 ;  /* 0x00000008ff007988 */ /* 0x0045e60008000a0c */
[----:B-1----:R-:W-:-:S05]  /*0220*/  LOP3.LUT R2, R2, 0x10, R3, 0xd8, !PT ;  /* 0x0000001002027812 */ /* 0x002fca00078ed803 */
[----:B------:R2:W-:Y:S02]  /*0230*/  STS [UR12+0x8], R2 ;  /* 0x00000802ff007988 */ /* 0x0005e4000800080c */
.L_x_1:
[----:B------:R-:W-:Y:S05]  /*0240*/  BSYNC B0 ;  /* 0x0000000000007941 */ /* 0x000fea0003800000 */
.L_x_0:
[----:B------:R-:W-:Y:S04]  /*0250*/  BSSY B0, `(.L_x_2) ;  /* 0x000000a000007945 */ /* 0x000fe80003800000 */
[----:B------:R-:W-:Y:S05]  /*0260*/  @P2 BRA `(.L_x_3) ;  /* 0x0000000000202947 */ /* 0x000fea0003800000 */
[----:B--2---:R-:W1:Y:S01]  /*0270*/  LDS R2, [UR12+0x34] ;  /* 0x0000340cff027984 */ /* 0x004e620008000800 */
[----:B------:R-:W-:Y:S02]  /*0280*/  IMAD.MOV.U32 R3, RZ, RZ, 0x1f000000 ;  /* 0x1f000000ff037424 */ /* 0x000fe400078e00ff */
[----:B------:R-:W-:Y:S01]  /*0290*/  @!P2 IMAD.MOV.U32 R5, RZ, RZ, 0x3f ;  /* 0x0000003fff05a424 */ /* 0x000fe200078e00ff */
[----:B------:R-:W2:Y:S02]  /*02a0*/  @!P2 LDS R8, [UR12+0x38] ;  /* 0x0000380cff08a984 */ /* 0x000ea40008000800 */
[----:B-1----:R-:W-:Y:S02]  /*02b0*/  LOP3.LUT R2, R2, 0xff000000, R3, 0xb8, !PT ;  /* 0xff00000002027812 */ /* 0x002fe400078eb803 */
[----:B--2---:R-:W-:-:S03]  /*02c0*/  @!P2 LOP3.LUT R3, R8, 0xff, R5, 0xb8, !PT ;  /* 0x000000ff0803a812 */ /* 0x004fc600078eb805 */
[----:B------:R1:W-:Y:S04]  /*02d0*/  STS [UR12+0x34], R2 ;  /* 0x00003402ff007988 */ /* 0x0003e8000800080c */
[----:B------:R1:W-:Y:S02]  /*02e0*/  @!P2 STS [UR12+0x38], R3 ;  /* 0x00003803ff00a988 */ /* 0x0003e4000800080c */
.L_x_3:
[----:B------:R-:W-:Y:S05]  /*02f0*/  BSYNC B0 ;  /* 0x0000000000007941 */ /* 0x000fea0003800000 */
.L_x_2:
[----:B------:R-:W-:Y:S04]  /*0300*/  BSSY B0, `(.L_x_4) ;  /* 0x000000e000007945 */ /* 0x000fe80003800000 */
[----:B------:R-:W-:Y:S05]  /*0310*/  @P2 BRA `(.L_x_5) ;  /* 0x0000000000302947 */ /* 0x000fea0003800000 */
[----:B-1----:R-:W1:Y:S01]  /*0320*/  LDS R3, [UR12+0x34] ;  /* 0x0000340cff037984 */ /* 0x002e620008000800 */
[----:B------:R-:W3:Y:S03]  /*0330*/  LDC.64 R10, c[0x0][0x238] ;  /* 0x00008e00ff0a7b82 */ /* 0x000ee60000000a00 */
[----:B--2---:R-:W2:Y:S01]  /*0340*/  LDS R2, [UR12+0x1c] ;  /* 0x00001c0cff027984 */ /* 0x004ea20008000800 */
[C---:B---3--:R-:W-:Y:S01]  /*0350*/  SHF.L.U64.HI R8, R10.reuse, 0x1, R11 ;  /* 0x000000010a087819 */ /* 0x048fe2000001020b */
[----:B------:R-:W-:-:S03]  /*0360*/  IMAD.SHL.U32 R5, R10, 0x2, RZ ;  /* 0x000000020a057824 */ /* 0x000fc600078e00ff */
[--C-:B------:R-:W-:Y:S02]  /*0370*/  SHF.R.U32.HI R7, RZ, 0x4, R8.reuse ;  /* 0x00000004ff077819 */ /* 0x100fe40000011608 */
[----:B------:R-:W-:-:S05]  /*0380*/  SHF.R.U64 R5, R5, 0x4, R8 ;  /* 0x0000000405057819 */ /* 0x000fca0000001208 */
[----:B------:R3:W-:Y:S01]  /*0390*/  STS [UR12+0xc], R5 ;  /* 0x00000c05ff007988 */ /* 0x0007e2000800080c */
[----:B-1----:R-:W-:Y:S02]  /*03a0*/  LOP3.LUT R3, R3, 0x7, RZ, 0xb8, !PT ;  /* 0x0000000703037812 */ /* 0x002fe400078eb8ff */
[----:B--2---:R-:W-:-:S03]  /*03b0*/  LOP3.LUT R2, R2, 0xf, R7, 0xb8, !PT ;  /* 0x0000000f02027812 */ /* 0x004fc600078eb807 */
[----:B------:R3:W-:Y:S04]  /*03c0*/  STS [UR12+0x34], R3 ;  /* 0x00003403ff007988 */ /* 0x0007e8000800080c */
[----:B------:R3:W-:Y:S02]  /*03d0*/  STS [UR12+0x1c], R2 ;  /* 0x00001c02ff007988 */ /* 0x0007e4000800080c */
.L_x_5:
[----:B------:R-:W-:Y:S05]  /*03e0*/  BSYNC B0 ;  /* 0x0000000000007941 */ /* 0x000fea0003800000 */
.L_x_4:
[----:B------:R-:W-:Y:S04]  /*03f0*/  BSSY B1, `(.L_x_6) ;  /* 0x000001b000017945 */ /* 0x000fe80003800000 */
[----:B------:R-:W-:Y:S01]  /*0400*/  BSSY B0, `(.L_x_7) ;  /* 0x0000016000007945 */ /* 0x000fe20003800000 */
[----:B------:R-:W-:-:S03]  /*0410*/  IMAD.MOV.U32 R10, RZ, RZ, RZ ;  /* 0x000000ffff0a7224 */ /* 0x000fc600078e00ff */
[----:B------:R-:W-:Y:S05]  /*0420*/  @P2 BRA `(.L_x_8) ;  /* 0x0000000000202947 */ /* 0x000fea0003800000 */
[----:B-123--:R-:W1:Y:S02]  /*0430*/  LDS R2, [UR12+0x34] ;  /* 0x0000340cff027984 */ /* 0x00ee640008000800 */
[----:B-1----:R-:W-:-:S05]  /*0440*/  LOP3.LUT R2, R2, 0x38, RZ, 0xb8, !PT ;  /* 0x0000003802027812 */ /* 0x002fca00078eb8ff */
[----:B------:R1:W-:Y:S01]  /*0450*/  STS [UR12+0x34], R2 ;  /* 0x00003402ff007988 */ /* 0x0003e2000800080c */
[----:B------:R-:W-:Y:S05]  /*0460*/  @P2 BRA `(.L_x_9) ;  /* 0x0000000000202947 */ /* 0x000fea0003800000 */
[----:B-1----:R-:W1:Y:S01]  /*0470*/  LDS R2, [UR12+0x8] ;  /* 0x0000080cff027984 */ /* 0x002e620008000800 */
[----:B------:R-:W-:-:S05]  /*0480*/  IMAD.MOV.U32 R3, RZ, RZ, 0x780 ;  /* 0x00000780ff037424 */ /* 0x000fca00078e00ff */
[----:B-1----:R-:W-:-:S05]  /*0490*/  LOP3.LUT R2, R2, 0x500, R3, 0xd8, !PT ;  /* 0x0000050002027812 */ /* 0x002fca00078ed803 */
[----:B------:R4:W-:Y:S02]  /*04a0*/  STS [UR12+0x8], R2 ;  /* 0x00000802ff007988 */ /* 0x0009e4000800080c */
.L_x_8:
[----:B------:R-:W-:Y:S05]  /*04b0*/  @P2 BRA `(.L_x_10) ;  /* 0x0000000000282947 */ /* 0x000fea0003800000 */
[----:B-1234-:R-:W1:Y:S02]  /*04c0*/  LDS R2, [UR12+0x8] ;  /* 0x0000080cff027984 */ /* 0x01ee640008000800 */
[----:B-1----:R-:W-:-:S05]  /*04d0*/  LOP3.LUT R2, R2, 0x1800, RZ, 0xb8, !PT ;  /* 0x0000180002027812 */ /* 0x002fca00078eb8ff */
[----:B------:R2:W-:Y:S02]  /*04e0*/  STS [UR12+0x8], R2 ;  /* 0x00000802ff007988 */ /* 0x0005e4000800080c */
.L_x_9:
[----:B------:R-:W-:Y:S05]  /*04f0*/  @P2 BREAK B0 ;  /* 0x0000000000002942 */ /* 0x000fea0003800000 */
[----:B------:R-:W-:Y:S05]  /*0500*/  @P2 BRA `(.L_x_11) ;  /* 0x0000000000242947 */ /* 0x000fea0003800000 */
[----:B------:R-:W3:Y:S01]  /*0510*/  LDS R3, [UR12+0x8] ;  /* 0x0000080cff037984 */ /* 0x000ee20008000800 */
[----:B-12---:R-:W-:-:S05]  /*0520*/  IMAD.MOV.U32 R2, RZ, RZ, 0x6000 ;  /* 0x00006000ff027424 */ /* 0x006fca00078e00ff */
[----:B---3--:R-:W-:-:S04]  /*0530*/  LOP3.LUT R2, R3, 0x4000, R2, 0xd8, !PT ;  /* 0x0000400003027812 */ /* 0x008fc800078ed802 */
[----:B------:R-:W-:-:S05]  /*0540*/  LOP3.LUT R2, R2, 0x400000, RZ, 0xb8, !PT ;  /* 0x0040000002027812 */ /* 0x000fca00078eb8ff */
[----:B------:R5:W-:Y:S02]  /*0550*/  STS [UR12+0x8], R2 ;  /* 0x00000802ff007988 */ /* 0x000be4000800080c */
.L_x_10:
[----:B------:R-:W-:Y:S05]  /*0560*/  BSYNC B0 ;  /* 0x0000000000007941 */ /* 0x000fea0003800000 */
.L_x_7:
[----:B-12345:R-:W1:Y:S02]  /*0570*/  @!P2 LDS R2, [UR12+0x8] ;  /* 0x0000080cff02a984 */ /* 0x03ee640008000800 */
[----:B-1----:R-:W-:-:S05]  /*0580*/  @!P2 LOP3.LUT R2, R2, 0x8000, RZ, 0xb8, !PT ;  /* 0x000080000202a812 */ /* 0x002fca00078eb8ff */
[----:B------:R3:W-:Y:S02]  /*0590*/  @!P2 STS [UR12+0x8], R2 ;  /* 0x00000802ff00a988 */ /* 0x0007e4000800080c */
.L_x_11:
[----:B------:R-:W-:Y:S05]  /*05a0*/  BSYNC B1 ;  /* 0x0000000000017941 */ /* 0x000fea0003800000 */
.L_x_6:
[----:B------:R-:W-:Y:S05]  /*05b0*/  WARPSYNC.ALL ;  /* 0x0000000000007948 */ /* 0x000fea0003800000 */
[----:B------:R-:W4:Y:S02]  /*05c0*/  LDC R5, c[0x0][0x22c] ;  /* 0x00008b00ff057b82 */ /* 0x000f240000000800 */
[----:B----4-:R-:W-:Y:S01]  /*05d0*/  VIADD R5, R5, 0xffffffff ;  /* 0xffffffff05057836 */ /* 0x010fe20000000000 */
[----:B------:R-:W-:Y:S06]  /*05e0*/  @P0 BRA `(.L_x_12) ;  /* 0x0000000000280947 */ /* 0x000fec0003800000 */
[----:B-123--:R-:W1:Y:S01]  /*05f0*/  S2R R2, SR_LANEID ;  /* 0x0000000000027919 */ /* 0x00ee620000000000 */
[----:B------:R-:W-:Y:S05]  /*0600*/  WARPSYNC.ALL ;  /* 0x0000000000007948 */ /* 0x000fea0003800000 */
[----:B-1----:R-:W-:-:S05]  /*0610*/  IMAD.SHL.U32 R7, R2, 0x4, RZ ;  /* 0x0000000402077824 */ /* 0x002fca00078e00ff */
[----:B------:R-:W1:Y:S01]  /*0620*/  LDS R9, [R7+UR12] ;  /* 0x0000000c07097984 */ /* 0x000e620008000800 */
[----:B------:R-:W-:-:S05]  /*0630*/  IADD3 R2, P1, R7, UR14, RZ ;  /* 0x0000000e07027c10 */ /* 0x000fca000ff3e0ff */
[----:B------:R-:W-:-:S05]  /*0640*/  IMAD.X R3, RZ, RZ, UR15, P1 ;  /* 0x0000000fff037e24 */ /* 0x000fca00088e06ff */
[----:B-1----:R4:W5:Y:S01]  /*0650*/  ATOMG.E.EXCH.STRONG.GPU PT, RZ, [R2], R9 ;  /* 0x0000000902ff73a8 */ /* 0x00296200041ee100 */
[----:B------:R-:W-:-:S04]  /*0660*/  DEPBAR {5,4,3,2,1,0} ;  /* 0x0000003f0000791a */ /* 0x000fc80000000000 */
[----:B------:R4:W-:Y:S01]  /*0670*/  UTMACCTL.IV [UR14] ;  /* 0x000000000e0079b9 */ /* 0x0009e20008000000 */
[----:B------:R-:W-:Y:S01]  /*0680*/  NOP ;  /* 0x0000000000007918 */ /* 0x000fe20000000000 */
.L_x_12:
[----:B------:R-:W-:Y:S05]  /*0690*/  @P0 BRA `(.L_x_13) ;  /* 0x00000000000c0947 */ /* 0x000fea0003800000 */
[----:B------:R0:W-:Y:S01]  /*06a0*/  UTMACMDFLUSH ;  /* 0x00000000000079b7 */ /* 0x0001e20000000000 */
[----:B------:R-:W-:Y:S05]  /*06b0*/  @P0 BRA `(.L_x_13) ;  /* 0x0000000000040947 */ /* 0x000fea0003800000 */
[----:B------:R-:W-:-:S04]  /*06c0*/  DEPBAR.LE SB0, 0x0 ;  /* 0x000080000000791a */ /* 0x000fc80000000000 */
.L_x_13:
[----:B------:R-:W-:Y:S05]  /*06d0*/  WARPSYNC.ALL ;  /* 0x0000000000007948 */ /* 0x000fea0003800000 */
[----:B-----5:R-:W-:Y:S06]  /*06e0*/  BAR.SYNC.DEFER_BLOCKING 0x0 ;  /* 0x0000000000007b1d */ /* 0x020fec0000010000 */
[----:B------:R-:W-:Y:S02]  /*06f0*/  BSSY B1, `(.L_x_14) ;  /* 0x000000b000017945 */ /* 0x000fe40003800000 */
[----:B------:R-:W-:Y:S06]  /*0700*/  BAR.SYNC.DEFER_BLOCKING 0x0 ;  /* 0x0000000000007b1d */ /* 0x000fec0000010000 */
[----:B------:R5:W-:Y:S01]  /*0710*/  @!P0 STS [R14], RZ ;  /* 0x000000ff0e008388 */ /* 0x000be20000000800 */
[----:B------:R-:W-:Y:S01]  /*0720*/  NOP ;  /* 0x0000000000007918 */ /* 0x000fe20000000000 */
[----:B------:R-:W-:Y:S05]  /*0730*/  @P2 BRA `(.L_x_15) ;  /* 0x0000000000182947 */ /* 0x000fea0003800000 */
[----:B-1234-:R-:W1:Y:S01]  /*0740*/  LDS R2, [UR12+0x8] ;  /* 0x0000080cff027984 */ /* 0x01ee620008000800 */
[----:B------:R-:W2:Y:S01]  /*0750*/  LDC.64 R8, c[0x0][0x218] ;  /* 0x00008600ff087b82 */ /* 0x000ea20000000a00 */
[----:B------:R-:W-:Y:S02]  /*0760*/  IMAD.MOV.U32 R3, RZ, RZ, 0x70 ;  /* 0x00000070ff037424 */ /* 0x000fe400078e00ff */
[----:B--2---:R2:W-:Y:S03]  /*0770*/  STS.64 [UR12], R8 ;  /* 0x00000008ff007988 */ /* 0x0045e60008000a0c */
[----:B-1----:R-:W-:-:S05]  /*0780*/  LOP3.LUT R2, R2, 0x10, R3, 0xd8, !PT ;  /* 0x0000001002027812 */ /* 0x002fca00078ed803 */
[----:B------:R2:W-:Y:S02]  /*0790*/  STS [UR12+0x8], R2 ;  /* 0x00000802ff007988 */ /* 0x0005e4000800080c */
.L_x_15:
[----:B----4-:R-:W-:Y:S05]  /*07a0*/  BSYNC B1 ;  /* 0x0000000000017941 */ /* 0x010fea0003800000 */
.L_x_14:
[----:B------:R-:W-:Y:S04]  /*07b0*/  BSSY B1, `(.L_x_16) ;  /* 0x000000a000017945 */ /* 0x000fe80003800000 */
[----:B------:R-:W-:Y:S05]  /*07c0*/  @P2 BRA `(.L_x_17) ;  /* 0x0000000000202947 */ /* 0x000fea0003800000 */
[----:B-123--:R-:W1:Y:S01]  /*07d0*/  LDS R2, [UR12+0x34] ;  /* 0x0000340cff027984 */ /* 0x00ee620008000800 */
[----:B------:R-:W-:Y:S02]  /*07e0*/  IMAD.MOV.U32 R3, RZ, RZ, 0x3f000000 ;  /* 0x3f000000ff037424 */ /* 0x000fe400078e00ff */
[----:B------:R-:W-:Y:S01]  /*07f0*/  @!P2 IMAD.MOV.U32 R7, RZ, RZ, 0x1f ;  /* 0x0000001fff07a424 */ /* 0x000fe200078e00ff */
[----:B------:R-:W2:Y:S02]  /*0800*/  @!P2 LDS R8, [UR12+0x38] ;  /* 0x0000380cff08a984 */ /* 0x000ea40008000800 */
[----:B-1----:R-:W-:Y:S02]  /*0810*/  LOP3.LUT R2, R2, 0xff000000, R3, 0xb8, !PT ;  /* 0xff00000002027812 */ /* 0x002fe400078eb803 */
[----:B--2---:R-:W-:-:S03]  /*0820*/  @!P2 LOP3.LUT R3, R8, 0xff, R7, 0xb8, !PT ;  /* 0x000000ff0803a812 */ /* 0x004fc600078eb807 */
[----:B------:R4:W-:Y:S04]  /*0830*/  STS [UR12+0x34], R2 ;  /* 0x00003402ff007988 */ /* 0x0009e8000800080c */
[----:B------:R4:W-:Y:S02]  /*0840*/  @!P2 STS [UR12+0x38], R3 ;  /* 0x00003803ff00a988 */ /* 0x0009e4000800080c */
.L_x_17:
[----:B------:R-:W-:Y:S05]  /*0850*/  BSYNC B1 ;  /* 0x0000000000017941 */ /* 0x000fea0003800000 */
.L_x_16:
[----:B------:R-:W-:Y:S04]  /*0860*/  BSSY B1, `(.L_x_18) ;  /* 0x0000004000017945 */ /* 0x000fe80003800000 */
[----:B------:R-:W-:Y:S05]  /*0870*/  @P2 BRA `(.L_x_19) ;  /* 0x0000000000082947 */ /* 0x000fea0003800000 */
[----:B------:R1:W-:Y:S04]  /*0880*/  STS [UR12+0x24], R12 ;  /* 0x0000240cff007988 */ /* 0x0003e8000800080c */
[----:B------:R1:W-:Y:S02]  /*0890*/  STS [UR12+0x20], R5 ;  /* 0x00002005ff007988 */ /* 0x0003e4000800080c */
.L_x_19:
[----:B------:R-:W-:Y:S05]  /*08a0*/  BSYNC B1 ;  /* 0x0000000000017941 */ /* 0x000fea0003800000 */
.L_x_18:
[----:B------:R-:W-:Y:S04]  /*08b0*/  BSSY B1, `(.L_x_20) ;  /* 0x000000e000017945 */ /* 0x000fe80003800000 */
[----:B------:R-:W-:Y:S05]  /*08c0*/  @P2 BRA `(.L_x_21) ;  /* 0x0000000000302947 */ /* 0x000fea0003800000 */
[----:B----4-:R-:W4:Y:S01]  /*08d0*/  LDS R3, [UR12+0x34] ;  /* 0x0000340cff037984 */ /* 0x010f220008000800 */
[----:B-1----:R-:W1:Y:S03]  /*08e0*/  LDC.64 R12, c[0x0][0x240] ;  /* 0x00009000ff0c7b82 */ /* 0x002e660000000a00 */
[----:B--23--:R-:W2:Y:S01]  /*08f0*/  LDS R2, [UR12+0x1c] ;  /* 0x00001c0cff027984 */ /* 0x00cea20008000800 */
[C---:B-1----:R-:W-:Y:S01]  /*0900*/  SHF.L.U64.HI R8, R12.reuse, 0x1, R13 ;  /* 0x000000010c087819 */ /* 0x042fe2000001020d */
[----:B------:R-:W-:-:S03]  /*0910*/  IMAD.SHL.U32 R7, R12, 0x2, RZ ;  /* 0x000000020c077824 */ /* 0x000fc600078e00ff */
[--C-:B------:R-:W-:Y:S02]  /*0920*/  SHF.R.U32.HI R9, RZ, 0x4, R8.reuse ;  /* 0x00000004ff097819 */ /* 0x100fe40000011608 */
[----:B------:R-:W-:-:S05]  /*0930*/  SHF.R.U64 R7, R7, 0x4, R8 ;  /* 0x0000000407077819 */ /* 0x000fca0000001208 */
[----:B------:R1:W-:Y:S01]  /*0940*/  STS [UR12+0xc], R7 ;  /* 0x00000c07ff007988 */ /* 0x0003e2000800080c */
[----:B----4-:R-:W-:Y:S02]  /*0950*/  LOP3.LUT R3, R3, 0x7, RZ, 0xb8, !PT ;  /* 0x0000000703037812 */ /* 0x010fe400078eb8ff */
[----:B--2---:R-:W-:-:S03]  /*0960*/  LOP3.LUT R2, R2, 0xf, R9, 0xb8, !PT ;  /* 0x0000000f02027812 */ /* 0x004fc600078eb809 */
[----:B------:R1:W-:Y:S04]  /*0970*/  STS [UR12+0x34], R3 ;  /* 0x00003403ff007988 */ /* 0x0003e8000800080c */
[----:B------:R1:W-:Y:S02]  /*0980*/  STS [UR12+0x1c], R2 ;  /* 0x00001c02ff007988 */ /* 0x0003e4000800080c */
.L_x_21:
[----:B------:R-:W-:Y:S05]  /*0990*/  BSYNC B1 ;  /* 0x0000000000017941 */ /* 0x000fea0003800000 */
.L_x_20:
[----:B------:R-:W-:Y:S04]  /*09a0*/  BSSY B2, `(.L_x_22) ;  /* 0x000001a000027945 */ /* 0x000fe80003800000 */
[----:B------:R-:W-:Y:S04]  /*09b0*/  BSSY B1, `(.L_x_23) ;  /* 0x0000015000017945 */ /* 0x000fe80003800000 */
[----:B------:R-:W-:Y:S05]  /*09c0*/  @P2 BRA `(.L_x_24) ;  /* 0x0000000000202947 */ /* 0x000fea0003800000 */
[----:B-1234-:R-:W1:Y:S02]  /*09d0*/  LDS R2, [UR12+0x34] ;  /* 0x0000340cff027984 */ /* 0x01ee640008000800 */
[----:B-1----:R-:W-:-:S05]  /*09e0*/  LOP3.LUT R2, R2, 0x38, RZ, 0xb8, !PT ;  /* 0x0000003802027812 */ /* 0x002fca00078eb8ff */
[----:B------:R1:W-:Y:S01]  /*09f0*/  STS [UR12+0x34], R2 ;  /* 0x00003402ff007988 */ /* 0x0003e2000800080c */
[----:B------:R-:W-:Y:S05]  /*0a00*/  @P2 BRA `(.L_x_25) ;  /* 0x0000000000202947 */ /* 0x000fea0003800000 */
[----:B-1----:R-:W1:Y:S01]  /*0a10*/  LDS R2, [UR12+0x8] ;  /* 0x0000080cff027984 */ /* 0x002e620008000800 */
[----:B------:R-:W-:-:S05]  /*0a20*/  IMAD.MOV.U32 R3, RZ, RZ, 0x780 ;  /* 0x00000780ff037424 */ /* 0x000fca00078e00ff */
[----:B-1----:R-:W-:-:S05]  /*0a30*/  LOP3.LUT R2, R2, 0x500, R3, 0xd8, !PT ;  /* 0x0000050002027812 */ /* 0x002fca00078ed803 */
[----:B------:R1:W-:Y:S02]  /*0a40*/  STS [UR12+0x8], R2 ;  /* 0x00000802ff007988 */ /* 0x0003e4000800080c */
.L_x_24:
[----:B------:R-:W-:Y:S05]  /*0a50*/  @P2 BRA `(.L_x_26) ;  /* 0x0000000000282947 */ /* 0x000fea0003800000 */
[----:B-1234-:R-:W1:Y:S02]  /*0a60*/  LDS R2, [UR12+0x8] ;  /* 0x0000080cff027984 */ /* 0x01ee640008000800 */
[----:B-1----:R-:W-:-:S05]  /*0a70*/  LOP3.LUT R2, R2, 0x1800, RZ, 0xb8, !PT ;  /* 0x0000180002027812 */ /* 0x002fca00078eb8ff */
[----:B------:R2:W-:Y:S02]  /*0a80*/  STS [UR12+0x8], R2 ;  /* 0x00000802ff007988 */ /* 0x0005e4000800080c */
.L_x_25:
[----:B------:R-:W-:Y:S05]  /*0a90*/  @P2 BREAK B1 ;  /* 0x0000000000012942 */ /* 0x000fea0003800000 */
[----:B------:R-:W-:Y:S05]  /*0aa0*/  @P2 BRA `(.L_x_27) ;  /* 0x0000000000242947 */ /* 0x000fea0003800000 */
[----:B-12---:R-:W1:Y:S01]  /*0ab0*/  LDS R2, [UR12+0x8] ;  /* 0x0000080cff027984 */ /* 0x006e620008000800 */
[----:B------:R-:W-:-:S05]  /*0ac0*/  IMAD.MOV.U32 R3, RZ, RZ, 0x6000 ;  /* 0x00006000ff037424 */ /* 0x000fca00078e00ff */
[----:B-1----:R-:W-:-:S04]  /*0ad0*/  LOP3.LUT R2, R2, 0x6000, R3, 0xd8, !PT ;  /* 0x0000600002027812 */ /* 0x002fc800078ed803 */
[----:B------:R-:W-:-:S05]  /*0ae0*/  LOP3.LUT R2, R2, 0x400000, RZ, 0xb8, !PT ;  /* 0x0040000002027812 */ /* 0x000fca00078eb8ff */
[----:B------:R1:W-:Y:S02]  /*0af0*/  STS [UR12+0x8], R2 ;  /* 0x00000802ff007988 */ /* 0x0003e4000800080c */
.L_x_26:
[----:B------:R-:W-:Y:S05]  /*0b00*/  BSYNC B1 ;  /* 0x0000000000017941 */ /* 0x000fea0003800000 */
.L_x_23:
[----:B-1234-:R-:W1:Y:S02]  /*0b10*/  @!P2 LDS R2, [UR12+0x8] ;  /* 0x0000080cff02a984 */ /* 0x01ee640008000800 */
[----:B-1----:R-:W-:-:S05]  /*0b20*/  @!P2 LOP3.LUT R2, R2, 0x8000, RZ, 0xb8, !PT ;  /* 0x000080000202a812 */ /* 0x002fca00078eb8ff */
[----:B------:R3:W-:Y:S02]  /*0b30*/  @!P2 STS [UR12+0x8], R2 ;  /* 0x00000802ff00a988 */ /* 0x0007e4000800080c */
.L_x_27:
[----:B------:R-:W-:Y:S05]  /*0b40*/  BSYNC B2 ;  /* 0x0000000000027941 */ /* 0x000fea0003800000 */
.L_x_22:
[----:B------:R-:W-:Y:S05]  /*0b50*/  WARPSYNC.ALL ;  /* 0x0000000000007948 */ /* 0x000fea0003800000 */
[----:B------:R-:W-:-:S04]  /*0b60*/  UIADD3 UR17, UR4, 0x80, URZ ;  /* 0x0000008004117890 */ /* 0x000fc8000fffe03f */
[----:B------:R-:W-:-:S04]  /*0b70*/  UIADD3 UR16, UP0, UR17, UR18, URZ ;  /* 0x0000001211107290 */ /* 0x000fc8000ff1e03f */
[----:B------:R-:W-:Y:S01]  /*0b80*/  ULEA.HI.X.SX32 UR17, UR17, UR19, 0x1, UP0 ;  /* 0x0000001311117291 */ /* 0x000fe200080f0e3f */
[----:B------:R-:W-:Y:S11]  /*0b90*/  @P0 BRA `(.L_x_28) ;  /* 0x0000000000280947 */ /* 0x000ff60003800000 */
[----:B-123--:R-:W1:Y:S01]  /*0ba0*/  S2R R2, SR_LANEID ;  /* 0x0000000000027919 */ /* 0x00ee620000000000 */
[----:B------:R-:W-:Y:S05]  /*0bb0*/  WARPSYNC.ALL ;  /* 0x0000000000007948 */ /* 0x000fea0003800000 */
[----:B-1----:R-:W-:-:S05]  /*0bc0*/  IMAD.SHL.U32 R8, R2, 0x4, RZ ;  /* 0x0000000402087824 */ /* 0x002fca00078e00ff */
[----:B------:R-:W1:Y:S01]  /*0bd0*/  LDS R7, [R8+UR12] ;  /* 0x0000000c08077984 */ /* 0x000e620008000800 */
[----:B------:R-:W-:-:S05]  /*0be0*/  IADD3 R2, P1, R8, UR16, RZ ;  /* 0x0000001008027c10 */ /* 0x000fca000ff3e0ff */
[----:B------:R-:W-:-:S05]  /*0bf0*/  IMAD.X R3, RZ, RZ, UR17, P1 ;  /* 0x00000011ff037e24 */ /* 0x000fca00088e06ff */
[----:B-1----:R4:W2:Y:S01]  /*0c00*/  ATOMG.E.EXCH.STRONG.GPU PT, RZ, [R2], R7 ;  /* 0x0000000702ff73a8 */ /* 0x0028a200041ee100 */
[----:B------:R-:W-:-:S04]  /*0c10*/  DEPBAR {5,4,3,2,1,0} ;  /* 0x0000003f0000791a */ /* 0x000fc80000000000 */
[----:B------:R4:W-:Y:S01]  /*0c20*/  UTMACCTL.IV [UR16] ;  /* 0x00000000100079b9 */ /* 0x0009e20008000000 */
[----:B------:R-:W-:Y:S01]  /*0c30*/  NOP ;  /* 0x0000000000007918 */ /* 0x000fe20000000000 */
.L_x_28:
[----:B------:R-:W-:Y:S05]  /*0c40*/  @P0 BRA `(.L_x_29) ;  /* 0x00000000000c0947 */ /* 0x000fea0003800000 */
[----:B------:R0:W-:Y:S01]  /*0c50*/  UTMACMDFLUSH ;  /* 0x00000000000079b7 */ /* 0x0001e20000000000 */
[----:B------:R-:W-:Y:S05]  /*0c60*/  @P0 BRA `(.L_x_29) ;  /* 0x0000000000040947 */ /* 0x000fea0003800000 */
[----:B------:R-:W-:-:S04]  /*0c70*/  DEPBAR.LE SB0, 0x0 ;  /* 0x000080000000791a */ /* 0x000fc80000000000 */
.L_x_29:
[----:B------:R-:W-:Y:S05]  /*0c80*/  WARPSYNC.ALL ;  /* 0x0000000000007948 */ /* 0x000fea0003800000 */
[----:B--2---:R-:W-:Y:S06]  /*0c90*/  BAR.SYNC.DEFER_BLOCKING 0x0 ;  /* 0x0000000000007b1d */ /* 0x004fec0000010000 */
[----:B------:R-:W-:Y:S02]  /*0ca0*/  BSSY B2, `(.L_x_30) ;  /* 0x000000b000027945 */ /* 0x000fe40003800000 */
[----:B------:R-:W-:Y:S06]  /*0cb0*/  BAR.SYNC.DEFER_BLOCKING 0x0 ;  /* 0x0000000000007b1d */ /* 0x000fec0000010000 */
[----:B------:R2:W-:Y:S01]  /*0cc0*/  @!P0 STS [R14], RZ ;  /* 0x000000ff0e008388 */ /* 0x0005e20000000800 */
[----:B------:R-:W-:Y:S01]  /*0cd0*/  NOP ;  /* 0x0000000000007918 */ /* 0x000fe20000000000 */
[----:B------:R-:W-:Y:S05]  /*0ce0*/  @P2 BRA `(.L_x_31) ;  /* 0x0000000000182947 */ /* 0x000fea0003800000 */
[----:B-1-34-:R-:W1:Y:S01]  /*0cf0*/  LDS R2, [UR12+0x8] ;  /* 0x0000080cff027984 */ /* 0x01ae620008000800 */
[----:B------:R-:W3:Y:S01]  /*0d00*/  LDC.64 R8, c[0x0][0x220] ;  /* 0x00008800ff087b82 */ /* 0x000ee20000000a00 */
[----:B------:R-:W-:Y:S02]  /*0d10*/  IMAD.MOV.U32 R3, RZ, RZ, 0x70 ;  /* 0x00000070ff037424 */ /* 0x000fe400078e00ff */
[----:B---3--:R3:W-:Y:S03]  /*0d20*/  STS.64 [UR12], R8 ;  /* 0x00000008ff007988 */ /* 0x0087e60008000a0c */
[----:B-1----:R-:W-:-:S05]  /*0d30*/  LOP3.LUT R2, R2, 0x10, R3, 0xd8, !PT ;  /* 0x0000001002027812 */ /* 0x002fca00078ed803 */
[----:B------:R3:W-:Y:S02]  /*0d40*/  STS [UR12+0x8], R2 ;  /* 0x00000802ff007988 */ /* 0x0007e4000800080c */
.L_x_31:
[----:B----4-:R-:W-:Y:S05]  /*0d50*/  BSYNC B2 ;  /* 0x0000000000027941 */ /* 0x010fea0003800000 */
.L_x_30:
[----:B------:R-:W-:Y:S04]  /*0d60*/  BSSY B3, `(.L_x_32) ;  /* 0x0000011000037945 */ /* 0x000fe80003800000 */
[----:B------:R-:W-:Y:S04]  /*0d70*/  BSSY B2, `(.L_x_33) ;  /* 0x000000e000027945 */ /* 0x000fe80003800000 */
[----:B------:R-:W-:Y:S05]  /*0d80*/  @P2 BRA `(.L_x_34) ;  /* 0x0000000000242947 */ /* 0x000fea0003800000 */
[----:B-1-3--:R-:W1:Y:S01]  /*0d90*/  LDS R2, [UR12+0x34] ;  /* 0x0000340cff027984 */ /* 0x00ae620008000800 */
[----:B------:R-:W-:-:S05]  /*0da0*/  IMAD.MOV.U32 R3, RZ, RZ, 0x3f000000 ;  /* 0x3f000000ff037424 */ /* 0x000fca00078e00ff */
[----:B-1----:R-:W-:-:S05]  /*0db0*/  LOP3.LUT R2, R2, 0xff000000, R3, 0xb8, !PT ;  /* 0xff00000002027812 */ /* 0x002fca00078eb803 */
[----:B------:R1:W-:Y:S01]  /*0dc0*/  STS [UR12+0x34], R2 ;  /* 0x00003402ff007988 */ /* 0x0003e2000800080c */
[----:B------:R-:W-:Y:S05]  /*0dd0*/  @P2 BRA `(.L_x_35) ;  /* 0x00000000001c2947 */ /* 0x000fea0003800000 */
[----:B-1----:R-:W1:Y:S01]  /*0de0*/  LDS R2, [UR12+0x38] ;  /* 0x0000380cff027984 */ /* 0x002e620008000800 */
[----:B------:R-:W-:-:S05]  /*0df0*/  IMAD.MOV.U32 R3, RZ, RZ, 0x3f ;  /* 0x0000003fff037424 */ /* 0x000fca00078e00ff */
[----:B-1----:R-:W-:-:S05]  /*0e00*/  LOP3.LUT R2, R2, 0xff, R3, 0xb8, !PT ;  /* 0x000000ff02027812 */ /* 0x002fca00078eb803 */
[----:B------:R4:W-:Y:S02]  /*0e10*/  STS [UR12+0x38], R2 ;  /* 0x00003802ff007988 */ /* 0x0009e4000800080c */
.L_x_34:
[----:B------:R-:W-:Y:S05]  /*0e20*/  @P2 BREAK B2 ;  /* 0x0000000000022942 */ /* 0x000fea0003800000 */
[----:B------:R-:W-:Y:S05]  /*0e30*/  @P2 BRA `(.L_x_36) ;  /* 0x00000000000c2947 */ /* 0x000fea0003800000 */
[----:B------:R1:W-:Y:S02]  /*0e40*/  STS [UR12+0x20], R5 ;  /* 0x00002005ff007988 */ /* 0x0003e4000800080c */
.L_x_35:
[----:B------:R-:W-:Y:S05]  /*0e50*/  BSYNC B2 ;  /* 0x0000000000027941 */ /* 0x000fea0003800000 */
.L_x_33:
[----:B------:R1:W-:Y:S02]  /*0e60*/  @!P2 STS [UR12+0x24], R4 ;  /* 0x00002404ff00a988 */ /* 0x0003e4000800080c */
.L_x_36:
[----:B------:R-:W-:Y:S05]  /*0e70*/  BSYNC B3 ;  /* 0x0000000000037941 */ /* 0x000fea0003800000 */
.L_x_32:
[----:B------:R-:W-:Y:S05]  /*0e80*/  WARPSYNC.ALL ;  /* 0x0000000000007948 */ /* 0x000fea0003800000 */
[----:B------:R-:W-:Y:S04]  /*0e90*/  BSSY B3, `(.L_x_37) ;  /* 0x000000e000037945 */ /* 0x000fe80003800000 */
[----:B------:R-:W-:Y:S05]  /*0ea0*/  @P2 BRA `(.L_x_38) ;  /* 0x0000000000302947 */ /* 0x000fea0003800000 */
[----:B------:R-:W5:Y:S01]  /*0eb0*/  LDS R3, [UR12+0x34] ;  /* 0x0000340cff037984 */ /* 0x000f620008000800 */
[----:B-1----:R-:W1:Y:S03]  /*0ec0*/  LDC.64 R4, c[0x0][0x248] ;  /* 0x00009200ff047b82 */ /* 0x002e660000000a00 */
[----:B---34-:R-:W3:Y:S01]  /*0ed0*/  LDS R2, [UR12+0x1c] ;  /* 0x00001c0cff027984 */ /* 0x018ee20008000800 */
[C---:B-1----:R-:W-:Y:S01]  /*0ee0*/  SHF.L.U64.HI R5, R4.reuse, 0x1, R5 ;  /* 0x0000000104057819 */ /* 0x042fe20000010205 */
[----:B------:R-:W-:-:S03]  /*0ef0*/  IMAD.SHL.U32 R4, R4, 0x2, RZ ;  /* 0x0000000204047824 */ /* 0x000fc600078e00ff */
[--C-:B------:R-:W-:Y:S02]  /*0f00*/  SHF.R.U32.HI R7, RZ, 0x4, R5.reuse ;  /* 0x00000004ff077819 */ /* 0x100fe40000011605 */
[----:B------:R-:W-:-:S05]  /*0f10*/  SHF.R.U64 R4, R4, 0x4, R5 ;  /* 0x0000000404047819 */ /* 0x000fca0000001205 */
[----:B------:R1:W-:Y:S01]  /*0f20*/  STS [UR12+0xc], R4 ;  /* 0x00000c04ff007988 */ /* 0x0003e2000800080c */
[----:B-----5:R-:W-:Y:S02]  /*0f30*/  LOP3.LUT R3, R3, 0x7, RZ, 0xb8, !PT ;  /* 0x0000000703037812 */ /* 0x020fe400078eb8ff */
[----:B---3--:R-:W-:-:S03]  /*0f40*/  LOP3.LUT R2, R2, 0xf, R7, 0xb8, !PT ;  /* 0x0000000f02027812 */ /* 0x008fc600078eb807 */
[----:B------:R1:W-:Y:S04]  /*0f50*/  STS [UR12+0x34], R3 ;  /* 0x00003403ff007988 */ /* 0x0003e8000800080c */
[----:B------:R1:W-:Y:S02]  /*0f60*/  STS [UR12+0x1c], R2 ;  /* 0x00001c02ff007988 */ /* 0x0003e4000800080c */
.L_x_38:
[----:B------:R-:W-:Y:S05]  /*0f70*/  BSYNC B3 ;  /* 0x0000000000037941 */ /* 0x000fea0003800000 */
.L_x_37:
[----:B------:R-:W-:Y:S04]  /*0f80*/  BSSY B3, `(.L_x_39) ;  /* 0x000001a000037945 */ /* 0x000fe80003800000 */
[----:B------:R-:W-:Y:S04]  /*0f90*/  BSSY B4, `(.L_x_40) ;  /* 0x0000015000047945 */ /* 0x000fe80003800000 */
[----:B------:R-:W-:Y:S05]  /*0fa0*/  @P2 BRA `(.L_x_41) ;  /* 0x0000000000202947 */ /* 0x000fea0003800000 */
[----:B-1-34-:R-:W1:Y:S02]  /*0fb0*/  LDS R2, [UR12+0x34] ;  /* 0x0000340cff027984 */ /* 0x01ae640008000800 */
[----:B-1----:R-:W-:-:S05]  /*0fc0*/  LOP3.LUT R2, R2, 0x38, RZ, 0xb8, !PT ;  /* 0x0000003802027812 */ /* 0x002fca00078eb8ff */
[----:B------:R1:W-:Y:S01]  /*0fd0*/  STS [UR12+0x34], R2 ;  /* 0x00003402ff007988 */ /* 0x0003e2000800080c */
[----:B------:R-:W-:Y:S05]  /*0fe0*/  @P2 BRA `(.L_x_42) ;  /* 0x0000000000202947 */ /* 0x000fea0003800000 */
[----:B-1----:R-:W1:Y:S01]  /*0ff0*/  LDS R2, [UR12+0x8] ;  /* 0x0000080cff027984 */ /* 0x002e620008000800 */
[----:B------:R-:W-:-:S05]  /*1000*/  IMAD.MOV.U32 R3, RZ, RZ, 0x780 ;  /* 0x00000780ff037424 */ /* 0x000fca00078e00ff */
[----:B-1----:R-:W-:-:S05]  /*1010*/  LOP3.LUT R2, R2, 0x500, R3, 0xd8, !PT ;  /* 0x0000050002027812 */ /* 0x002fca00078ed803 */
[----:B------:R1:W-:Y:S02]  /*1020*/  STS [UR12+0x8], R2 ;  /* 0x00000802ff007988 */ /* 0x0003e4000800080c */
.L_x_41:
[----:B------:R-:W-:Y:S05]  /*1030*/  @P2 BRA `(.L_x_43) ;  /* 0x0000000000282947 */ /* 0x000fea0003800000 */
[----:B-1-34-:R-:W1:Y:S02]  /*1040*/  LDS R2, [UR12+0x8] ;  /* 0x0000080cff027984 */ /* 0x01ae640008000800 */
[----:B-1----:R-:W-:-:S05]  /*1050*/  LOP3.LUT R2, R2, 0x1800, RZ, 0xb8, !PT ;  /* 0x0000180002027812 */ /* 0x002fca00078eb8ff */
[----:B------:R3:W-:Y:S02]  /*1060*/  STS [UR12+0x8], R2 ;  /* 0x00000802ff007988 */ /* 0x0007e4000800080c */
.L_x_42:
[----:B------:R-:W-:Y:S05]  /*1070*/  @P2 BREAK B4 ;  /* 0x0000000000042942 */ /* 0x000fea0003800000 */
[----:B------:R-:W-:Y:S05]  /*1080*/  @P2 BRA `(.L_x_44) ;  /* 0x0000000000242947 */ /* 0x000fea0003800000 */
[----:B-1-3--:R-:W1:Y:S01]  /*1090*/  LDS R2, [UR12+0x8] ;  /* 0x0000080cff027984 */ /* 0x00ae620008000800 */
[----:B------:R-:W-:-:S05]  /*10a0*/  IMAD.MOV.U32 R3, RZ, RZ, 0x6000 ;  /* 0x00006000ff037424 */ /* 0x000fca00078e00ff */
[----:B-1----:R-:W-:-:S04]  /*10b0*/  LOP3.LUT R2, R2, 0x6000, R3, 0xd8, !PT ;  /* 0x0000600002027812 */ /* 0x002fc800078ed803 */
[----:B------:R-:W-:-:S05]  /*10c0*/  LOP3.LUT R2, R2, 0x400000, RZ, 0xb8, !PT ;  /* 0x0040000002027812 */ /* 0x000fca00078eb8ff */
[----:B------:R1:W-:Y:S02]  /*10d0*/  STS [UR12+0x8], R2 ;  /* 0x00000802ff007988 */ /* 0x0003e4000800080c */
.L_x_43:
[----:B------:R-:W-:Y:S05]  /*10e0*/  BSYNC B4 ;  /* 0x0000000000047941 */ /* 0x000fea0003800000 */
.L_x_40:
[----:B-1-34-:R-:W1:Y:S02]  /*10f0*/  @!P2 LDS R2, [UR12+0x8] ;  /* 0x0000080cff02a984 */ /* 0x01ae640008000800 */
[----:B-1----:R-:W-:-:S05]  /*1100*/  @!P2 LOP3.LUT R2, R2, 0x8000, RZ, 0xb8, !PT ;  /* 0x000080000202a812 */ /* 0x002fca00078eb8ff */
[----:B------:R4:W-:Y:S02]  /*1110*/  @!P2 STS [UR12+0x8], R2 ;  /* 0x00000802ff00a988 */ /* 0x0009e4000800080c */
.L_x_44:
[----:B------:R-:W-:Y:S05]  /*1120*/  BSYNC B3 ;  /* 0x0000000000037941 */ /* 0x000fea0003800000 */
.L_x_39:
[----:B------:R-:W-:Y:S05]  /*1130*/  WARPSYNC.ALL ;  /* 0x0000000000007948 */ /* 0x000fea0003800000 */
[----:B------:R-:W-:Y:S01]  /*1140*/  UIADD3 UR4, UR4, 0x100, URZ ;  /* 0x0000010004047890 */ /* 0x000fe2000fffe03f */
[----:B------:R-:W-:Y:S01]  /*1150*/  ISETP.GE.AND P1, PT, R15, 0x1, PT ;  /* 0x000000010f00780c */ /* 0x000fe20003f26270 */
[----:B------:R-:W-:Y:S01]  /*1160*/  IMAD.MOV.U32 R24, RZ, RZ, RZ ;  /* 0x000000ffff187224 */ /* 0x000fe200078e00ff */
[----:B------:R-:W-:Y:S01]  /*1170*/  SHF.R.U32.HI R7, RZ, 0x5, R0 ;  /* 0x00000005ff077819 */ /* 0x000fe20000011600 */
[----:B------:R-:W-:-:S04]  /*1180*/  UIADD3 UR18, UP0, UR4, UR18, URZ ;  /* 0x0000001204127290 */ /* 0x000fc8000ff1e03f */
[----:B------:R-:W-:Y:S01]  /*1190*/  ULEA.HI.X.SX32 UR30, UR4, UR19, 0x1, UP0 ;  /* 0x00000013041e7291 */ /* 0x000fe200080f0e3f */
[----:B------:R-:W-:Y:S11]  /*11a0*/  @P0 BRA `(.L_x_45) ;  /* 0x00000000002c0947 */ /* 0x000ff60003800000 */
[----:B-1-34-:R-:W1:Y:S01]  /*11b0*/  S2R R2, SR_LANEID ;  /* 0x0000000000027919 */ /* 0x01ae620000000000 */
[----:B------:R-:W-:Y:S05]  /*11c0*/  WARPSYNC.ALL ;  /* 0x0000000000007948 */ /* 0x000fea0003800000 */
[----:B-1----:R-:W-:-:S05]  /*11d0*/  IMAD.SHL.U32 R4, R2, 0x4, RZ ;  /* 0x0000000402047824 */ /* 0x002fca00078e00ff */
[----:B------:R-:W1:Y:S01]  /*11e0*/  LDS R5, [R4+UR12] ;  /* 0x0000000c04057984 */ /* 0x000e620008000800 */
[----:B------:R-:W-:Y:S01]  /*11f0*/  IADD3 R2, P3, R4, UR18, RZ ;  /* 0x0000001204027c10 */ /* 0x000fe2000ff7e0ff */
[----:B------:R-:W-:-:S04]  /*1200*/  UMOV UR19, UR30 ;  /* 0x0000001e00137c82 */ /* 0x000fc80008000000 */
[----:B------:R-:W-:-:S05]  /*1210*/  IMAD.X R3, RZ, RZ, UR30, P3 ;  /* 0x0000001eff037e24 */ /* 0x000fca00098e06ff */
[----:B-1----:R1:W3:Y:S01]  /*1220*/  ATOMG.E.EXCH.STRONG.GPU PT, RZ, [R2], R5 ;  /* 0x0000000502ff73a8 */ /* 0x0022e200041ee100 */
[----:B------:R-:W-:-:S04]  /*1230*/  DEPBAR {5,4,3,2,1,0} ;  /* 0x0000003f0000791a */ /* 0x000fc80000000000 */
[----:B------:R1:W-:Y:S01]  /*1240*/  UTMACCTL.IV [UR18] ;  /* 0x00000000120079b9 */ /* 0x0003e20008000000 */
[----:B------:R-:W-:Y:S01]  /*1250*/  NOP ;  /* 0x0000000000007918 */ /* 0x000fe20000000000 */
.L_x_45:
[----:B------:R-:W-:Y:S05]  /*1260*/  @P0 BRA `(.L_x_46) ;  /* 0x00000000000c0947 */ /* 0x000fea0003800000 */
[----:B------:R0:W-:Y:S01]  /*1270*/  UTMACMDFLUSH ;  /* 0x00000000000079b7 */ /* 0x0001e20000000000 */
[----:B------:R-:W-:Y:S05]  /*1280*/  @P0 BRA `(.L_x_46) ;  /* 0x0000000000040947 */ /* 0x000fea0003800000 */
[----:B------:R-:W-:-:S04]  /*1290*/  DEPBAR.LE SB0, 0x0 ;  /* 0x000080000000791a */ /* 0x000fc80000000000 */
.L_x_46:
[----:B------:R-:W-:Y:S05]  /*12a0*/  WARPSYNC.ALL ;  /* 0x0000000000007948 */ /* 0x000fea0003800000 */
[----:B---3--:R-:W-:Y:S01]  /*12b0*/  BAR.SYNC.DEFER_BLOCKING 0x0 ;  /* 0x0000000000007b1d */ /* 0x008fe20000010000 */
[----:B-1----:R-:W-:Y:S01]  /*12c0*/  R2UR UR19, R7 ;  /* 0x00000000071372ca */ /* 0x002fe200000e0000 */
[----:B------:R-:W-:Y:S01]  /*12d0*/  USHF.L.U32 UR13, UR28, 0x8, URZ ;  /* 0x000000081c0d7899 */ /* 0x000fe2000800063f */
[----:B------:R-:W-:Y:S01]  /*12e0*/  IMAD.MOV.U32 R25, RZ, RZ, RZ ;  /* 0x000000ffff197224 */ /* 0x000fe200078e00ff */
[----:B------:R-:W-:Y:S01]  /*12f0*/  USHF.L.U32 UR23, UR29, 0x6, URZ ;  /* 0x000000061d177899 */ /* 0x000fe2000800063f */
[----:B------:R-:W-:Y:S01]  /*1300*/  CS2R R26, SRZ ;  /* 0x00000000001a7805 */ /* 0x000fe2000001ff00 */
[----:B------:R-:W-:Y:S01]  /*1310*/  VOTEU.ALL UP0, P2 ;  /* 0x00000000003f7886 */ /* 0x000fe20001000000 */
[----:B------:R-:W-:Y:S01]  /*1320*/  UMOV UR4, 0x1 ;  /* 0x0000000100047882 */ /* 0x000fe20000000000 */
[----:B------:R-:W-:-:S02]  /*1330*/  CS2R R28, SRZ ;  /* 0x00000000001c7805 */ /* 0x000fc4000001ff00 */
[----:B------:R-:W-:Y:S02]  /*1340*/  CS2R R30, SRZ ;  /* 0x00000000001e7805 */ /* 0x000fe4000001ff00 */
[----:B------:R-:W-:Y:S01]  /*1350*/  CS2R R32, SRZ ;  /* 0x0000000000207805 */ /* 0x000fe2000001ff00 */
[----:B------:R-:W-:-:S04]  /*1360*/  @!UP0 UIADD3 UR4, -UR4, 0x100000, URZ ;  /* 0x0010000004048890 */ /* 0x000fc8000fffe13f */
[----:B------:R-:W-:Y:S02]  /*1370*/  @!UP0 USHF.L.U32 UR5, UR4, 0xb, URZ ;  /* 0x0000000b04058899 */ /* 0x000fe4000800063f */
[----:B------:R-:W-:Y:S01]  /*1380*/  @!UP0 USHF.L.U32 UR4, UR4, 0x1, URZ ;  /* 0x0000000104048899 */ /* 0x000fe2000800063f */
[----:B------:R-:W-:Y:S01]  /*1390*/  CS2R R34, SRZ ;  /* 0x0000000000227805 */ /* 0x000fe2000001ff00 */
[----:B------:R-:W-:Y:S01]  /*13a0*/  VOTEU.ALL UP0, P2 ;  /* 0x00000000003f7886 */ /* 0x000fe20001000000 */
[----:B------:R-:W-:Y:S02]  /*13b0*/  CS2R R36, SRZ ;  /* 0x0000000000247805 */ /* 0x000fe4000001ff00 */
[----:B------:R-:W-:Y:S02]  /*13c0*/  CS2R R38, SRZ ;  /* 0x0000000000267805 */ /* 0x000fe4000001ff00 */
[----:B------:R-:W-:Y:S02]  /*13d0*/  CS2R R40, SRZ ;  /* 0x0000000000287805 */ /* 0x000fe4000001ff00 */
[----:B------:R-:W-:-:S02]  /*13e0*/  CS2R R42, SRZ ;  /* 0x00000000002a7805 */ /* 0x000fc4000001ff00 */
[----:B------:R-:W-:Y:S02]  /*13f0*/  CS2R R44, SRZ ;  /* 0x00000000002c7805 */ /* 0x000fe4000001ff00 */
[----:B------:R-:W-:Y:S02]  /*1400*/  CS2R R46, SRZ ;  /* 0x00000000002e7805 */ /* 0x000fe4000001ff00 */
[----:B------:R-:W-:Y:S02]  /*1410*/  CS2R R48, SRZ ;  /* 0x0000000000307805 */ /* 0x000fe4000001ff00 */
[----:B------:R-:W-:Y:S02]  /*1420*/  CS2R R50, SRZ ;  /* 0x0000000000327805 */ /* 0x000fe4000001ff00 */
[----:B------:R-:W-:Y:S02]  /*1430*/  CS2R R52, SRZ ;  /* 0x0000000000347805 */ /* 0x000fe4000001ff00 */
[----:B------:R-:W-:Y:S01]  /*1440*/  CS2R R54, SRZ ;  /* 0x0000000000367805 */ /* 0x000fe2000001ff00 */
[----:B------:R-:W1:Y:S02]  /*1450*/  FENCE.VIEW.ASYNC.S ;  /* 0x00000000000073c6 */ /* 0x000e640000000000 */
[----:B-1----:R1:W3:Y:S01]  /*1460*/  @!UP0 SYNCS.EXCH.64 URZ, [UR12+0x5000], UR4 ;  /* 0x005000040c3f85b2 */ /* 0x0022e20008000100 */
[----:B------:R-:W-:-:S02]  /*1470*/  CS2R R56, SRZ ;  /* 0x0000000000387805 */ /* 0x000fc4000001ff00 */
[----:B------:R-:W-:Y:S02]  /*1480*/  CS2R R58, SRZ ;  /* 0x00000000003a7805 */ /* 0x000fe4000001ff00 */
[----:B------:R-:W-:Y:S02]  /*1490*/  CS2R R60, SRZ ;  /* 0x00000000003c7805 */ /* 0x000fe4000001ff00 */
        /* <DEDUP_REMOVED lines=12> */
[----:B------:R-:W-:Y:S01]  /*1560*/  CS2R R86, SRZ ;  /* 0x0000000000567805 */ /* 0x000fe2000001ff00 */
[----:B-1----:R-:W-:Y:S06]  /*1570*/  @!P1 BRA `(.L_x_47) ;  /* 0x0000000400749947 */ /* 0x002fec0003800000 */
[----:B------:R-:W-:Y:S01]  /*1580*/  UIADD3 UR4, UR12, 0x4000, URZ ;  /* 0x000040000c047890 */ /* 0x000fe2000fffe03f */
[----:B------:R-:W-:Y:S02]  /*1590*/  CS2R R24, SRZ ;  /* 0x0000000000187805 */ /* 0x000fe4000001ff00 */
[----:B------:R-:W-:Y:S02]  /*15a0*/  CS2R R26, SRZ ;  /* 0x00000000001a7805 */ /* 0x000fe4000001ff00 */
[----:B------:R-:W-:Y:S01]  /*15b0*/  CS2R R28, SRZ ;  /* 0x00000000001c7805 */ /* 0x000fe2000001ff00 */
[----:B------:R-:W-:Y:S01]  /*15c0*/  USHF.R.U32.HI UR4, URZ, 0x4, UR4 ;  /* 0x000000043f047899 */ /* 0x000fe20008011604 */
[----:B------:R-:W-:Y:S02]  /*15d0*/  CS2R R30, SRZ ;  /* 0x00000000001e7805 */ /* 0x000fe4000001ff00 */
[----:B------:R-:W-:Y:S02]  /*15e0*/  CS2R R32, SRZ ;  /* 0x0000000000207805 */ /* 0x000fe4000001ff00 */
[----:B------:R-:W-:Y:S01]  /*15f0*/  CS2R R34, SRZ ;  /* 0x0000000000227805 */ /* 0x000fe2000001ff00 */
[----:B------:R-:W-:Y:S01]  /*1600*/  USGXT.U32 UR4, UR4, 0xe ;  /* 0x0000000e0404789a */ /* 0x000fe20008000000 */
        /* <DEDUP_REMOVED lines=25> */
[----:B------:R-:W-:Y:S01]  /*17a0*/  CS2R R86, SRZ ;  /* 0x0000000000567805 */ /* 0x000fe2000001ff00 */
[----:B------:R-:W-:Y:S01]  /*17b0*/  UMOV UR8, 0xfffffffe ;  /* 0xfffffffe00087882 */ /* 0x000fe20000000000 */
[----:B------:R-:W-:Y:S01]  /*17c0*/  UMOV UR9, 0x7fffffdf ;  /* 0x7fffffdf00097882 */ /* 0x000fe20000000000 */
[----:B------:R-:W-:Y:S01]  /*17d0*/  UMOV UR5, URZ ;  /* 0x0000003f00057c82 */ /* 0x000fe20008000000 */
[----:B------:R-:W-:Y:S01]  /*17e0*/  UMOV UR22, URZ ;  /* 0x0000003f00167c82 */ /* 0x000fe20008000000 */
[----:B------:R-:W-:-:S12]  /*17f0*/  UIADD3.64 UR8, UR4, -UR8, URZ ;  /* 0x8000000804087297 */ /* 0x000fd8000fffe03f */
.L_x_49:
[----:B---3--:R-:W-:Y:S01]  /*1800*/  BAR.SYNC.DEFER_BLOCKING 0x0 ;  /* 0x0000000000007b1d */ /* 0x008fe20000010000 */
[----:B------:R-:W-:Y:S01]  /*1810*/  ELECT P0, URZ, PT ;  /* 0x00000000003f782f */ /* 0x000fe20003800000 */
[----:B----4-:R-:W-:Y:S01]  /*1820*/  @!P2 IMAD.MOV.U32 R2, RZ, RZ, 0x5000 ;  /* 0x00005000ff02a424 */ /* 0x010fe200078e00ff */
[----:B------:R-:W-:Y:S02]  /*1830*/  ELECT P1, URZ, PT ;  /* 0x00000000003f782f */ /* 0x000fe40003820000 */
[C---:B------:R-:W-:Y:S01]  /*1840*/  ISETP.LT.U32.AND P0, PT, R6.reuse, 0x20, P0 ;  /* 0x000000200600780c */ /* 0x040fe20000701070 */
[----:B------:R-:W-:Y:S01]  /*1850*/  ULOP3.LUT UR26, UR19, 0x3, URZ, 0xc0, !UPT ;  /* 0x00000003131a7892 */ /* 0x000fe2000f8ec03f */
[----:B------:R-:W-:Y:S01]  /*1860*/  ISETP.LT.U32.AND P1, PT, R6, 0x80, P1 ;  /* 0x000000800600780c */ /* 0x000fe20000f21070 */
[----:B------:R-:W-:Y:S02]  /*1870*/  UMOV UR27, UR22 ;  /* 0x00000016001b7c82 */ /* 0x000fe40008000000 */
[----:B------:R-:W-:-:S02]  /*1880*/  ULEA UR24, UR26, UR12, 0xc ;  /* 0x0000000c1a187291 */ /* 0x000fc4000f8e603f */
[----:B------:R-:W-:-:S06]  /*1890*/  ULEA UR26, UR26, UR13, 0x6 ;  /* 0x0000000d1a1a7291 */ /* 0x000fcc000f8e303f */
[----:B------:R-:W-:Y:S01]  /*18a0*/  VOTEU.ANY UP0, P0 ;  /* 0x00000000003f7886 */ /* 0x000fe20000000100 */
[----:B------:R-:W-:Y:S01]  /*18b0*/  VOTEU.ANY UP2, P0 ;  /* 0x00000000003f7886 */ /* 0x000fe20000040100 */
[----:B------:R-:W-:Y:S01]  /*18c0*/  VOTEU.ANY UP1, P1 ;  /* 0x00000000003f7886 */ /* 0x000fe20000820100 */
[----:B------:R-:W-:Y:S02]  /*18d0*/  VOTEU.ANY UP3, P1 ;  /* 0x00000000003f7886 */ /* 0x000fe40000860100 */
[----:B------:R-:W-:Y:S02]  /*18e0*/  @UP0 UIADD3 UR20, UR12, 0x4000, URZ ;  /* 0x000040000c140890 */ /* 0x000fe4000fffe03f */
[----:B------:R1:W-:Y:S01]  /*18f0*/  @!P2 SYNCS.ARRIVE.TRANS64 RZ, [UR12+0x5000], R2 ;  /* 0x00500002ffffa9a7 */ /* 0x0003e2000800000c */
[----:B------:R-:W-:Y:S01]  /*1900*/  @UP0 UIADD3 UR21, UR12, 0x5000, URZ ;  /* 0x000050000c150890 */ /* 0x000fe2000fffe03f */
[----:B------:R-:W-:Y:S01]  /*1910*/  @UP0 UMOV UR6, UR14 ;  /* 0x0000000e00060c82 */ /* 0x000fe20008000000 */
[----:B------:R-:W-:Y:S01]  /*1920*/  @UP0 UMOV UR7, UR15 ;  /* 0x0000000f00070c82 */ /* 0x000fe20008000000 */
[----:B------:R-:W-:Y:S01]  /*1930*/  BAR.SYNC.DEFER_BLOCKING 0x0 ;  /* 0x0000000000007b1d */ /* 0x000fe20000010000 */
[----:B------:R-:W-:Y:S01]  /*1940*/  @UP1 UIADD3 UR25, UR12, 0x5000, URZ ;  /* 0x000050000c191890 */ /* 0x000fe2000fffe03f */
[----:B-1----:R-:W-:-:S04]  /*1950*/  SHF.L.U32 R2, R10, 0x1f, RZ ;  /* 0x0000001f0a027819 */ /* 0x002fc800000006ff */
[----:B------:R-:W-:Y:S01]  /*1960*/  @UP1 UMOV UR10, UR16 ;  /* 0x00000010000a1c82 */ /* 0x000fe20008000000 */
[----:B------:R-:W-:Y:S01]  /*1970*/  @UP1 UMOV UR11, UR17 ;  /* 0x00000011000b1c82 */ /* 0x000fe20008000000 */
[----:B------:R1:W-:Y:S01]  /*1980*/  @UP2 UTMALDG.2D [UR20], [UR6] ;  /* 0x00000014060025b4 */ /* 0x0003e20008008000 */
[----:B------:R3:W-:Y:S06]  /*1990*/  MEMBAR.ALL.CTA ;  /* 0x0000000000007992 */ /* 0x0007ec0000008000 */
[----:B---3--:R-:W3:Y:S02]  /*19a0*/  FENCE.VIEW.ASYNC.S ;  /* 0x00000000000073c6 */ /* 0x008ee40000000000 */
[----:B---3--:R-:W-:Y:S06]  /*19b0*/  BAR.SYNC.DEFER_BLOCKING 0x0 ;  /* 0x0000000000007b1d */ /* 0x008fec0000010000 */
[----:B------:R1:W-:Y:S02]  /*19c0*/  @UP3 UTMALDG.2D [UR24], [UR10] ;  /* 0x000000180a0035b4 */ /* 0x0003e40008008000 */
[----:B------:R-:W-:Y:S06]  /*19d0*/  BAR.SYNC.DEFER_BLOCKING 0x0 ;  /* 0x0000000000007b1d */ /* 0x000fec0000010000 */
[----:B------:R-:W3:Y:S02]  /*19e0*/  SYNCS.PHASECHK.TRANS64.TRYWAIT P0, [UR12+0x5000], R2 ;  /* 0x00500002ff0075a7 */ /* 0x000ee4000800014c */
[----:B-1-3--:R-:W-:Y:S05]  /*19f0*/  @!P0 BRA `(.L_x_48) ;  /* 0x0000000400888947 */ /* 0x00afea0003800000 */
.L_x_50:
[----:B------:R-:W-:Y:S01]  /*1a00*/  USHF.L.U32 UR6, UR19, 0x7, URZ ;  /* 0x0000000713067899 */ /* 0x000fe2000800063f */
[----:B------:R-:W-:Y:S02]  /*1a10*/  WARPGROUP.DEPBAR.LE gsb0, 0x0 ;  /* 0x00008000000079c5 */ /* 0x000fe40000010000 */
[----:B------:R-:W-:Y:S01]  /*1a20*/  WARPGROUP.ARRIVE ;  /* 0x00000000000079c5 */ /* 0x000fe20000000000 */
[----:B------:R-:W-:Y:S01]  /*1a30*/  ULOP3.LUT UR6, UR6, 0x200, URZ, 0xc0, !UPT ;  /* 0x0000020006067892 */ /* 0x000fe2000f8ec03f */
[----:B------:R-:W1:Y:S01]  /*1a40*/  LDC R2, c[0x0][0x230] ;  /* 0x00008c00ff027b82 */ /* 0x000e620000000800 */
[----:B------:R-:W-:Y:S01]  /*1a50*/  UMOV UR24, UR4 ;  /* 0x0000000400187c82 */ /* 0x000fe20008000000 */
[----:B------:R-:W-:Y:S01]  /*1a60*/  UMOV UR25, 0x80000020 ;  /* 0x8000002000197882 */ /* 0x000fe20000000000 */
[----:B------:R-:W-:Y:S01]  /*1a70*/  ULEA.HI UR6, UR12, UR6, URZ, 0x1c ;  /* 0x000000060c067291 */ /* 0x000fe2000f8fe03f */
[----:B------:R-:W-:Y:S01]  /*1a80*/  LOP3.LUT R10, R10, 0x1, RZ, 0x3c, !PT ;  /* 0x000000010a0a7812 */ /* 0x000fe200078e3cff */
[----:B------:R-:W-:Y:S01]  /*1a90*/  UMOV UR27, 0x40000040 ;  /* 0x40000040001b7882 */ /* 0x000fe20000000000 */
[----:B------:R-:W-:-:S02]  /*1aa0*/  UIADD3 UR22, UR22, 0x20, URZ ;  /* 0x0000002016167890 */ /* 0x000fc4000fffe03f */
[----:B------:R-:W-:Y:S01]  /*1ab0*/  ULOP3.LUT UR6, UR6, 0x3fff, URZ, 0xc0, !UPT ;  /* 0x00003fff06067892 */ /* 0x000fe2000f8ec03f */
[----:B------:R-:W-:Y:S01]  /*1ac0*/  UMOV UR10, 0x1000080 ;  /* 0x01000080000a7882 */ /* 0x000fe20000000000 */
[----:B------:R-:W-:Y:S02]  /*1ad0*/  UMOV UR11, 0x40000040 ;  /* 0x40000040000b7882 */ /* 0x000fe40000000000 */
[----:B------:R-:W-:Y:S01]  /*1ae0*/  ULOP3.LUT UR26, UR6, 0x1000000, URZ, 0xfc, !UPT ;  /* 0x01000000061a7892 */ /* 0x000fe2000f8efc3f */
[----:B------:R-:W-:Y:S02]  /*1af0*/  UMOV UR7, URZ ;  /* 0x0000003f00077c82 */ /* 0x000fe40008000000 */
[----:B------:R-:W-:-:S06]  /*1b00*/  UIADD3.64 UR10, UR6, UR10, URZ ;  /* 0x0000000a060a7297 */ /* 0x000fcc000fffe03f */
[----:B------:R-:W-:Y:S01]  /*1b10*/  HGMMA.64x128x16.F32.BF16 R24, gdesc[UR24].tnspB, R24 ;  /* 0x41e00000181879f0 */ /* 0x000fe20008701818 */
[----:B-1----:R-:W-:-:S11]  /*1b20*/  ISETP.LE.AND P0, PT, R2, UR22, PT ;  /* 0x0000001602007c0c */ /* 0x002fd6000bf03270 */
[----:B------:R-:W-:Y:S02]  /*1b30*/  HGMMA.64x128x16.F32.BF16 R24, gdesc[UR8].tnspB, R24, gsb0 ;  /* 0x41e00000081879f0 */ /* 0x000fe40008001818 */
[----:B------:R-:W-:Y:S05]  /*1b40*/  @!P0 BRA `(.L_x_49) ;  /* 0xfffffffc002c8947 */ /* 0x000fea000383ffff */
.L_x_47:
[----:B------:R-:W-:Y:S02]  /*1b50*/  WARPGROUP.DEPBAR.LE gsb0, 0x0 ;  /* 0x00008000000079c5 */ /* 0x000fe40000010000 */
[----:B---3--:R-:W-:Y:S01]  /*1b60*/  BAR.SYNC.DEFER_BLOCKING 0x0 ;  /* 0x0000000000007b1d */ /* 0x008fe20000010000 */
[C---:B----4-:R-:W-:Y:S01]  /*1b70*/  IMAD.SHL.U32 R2, R0.reuse, 0x80, RZ ;  /* 0x0000008000027824 */ /* 0x050fe200078e00ff */
[----:B------:R-:W-:Y:S01]  /*1b80*/  F2FP.BF16.F32.PACK_AB R24, R25, R24 ;  /* 0x000000181918723e */ /* 0x000fe200000010ff */
[----:B------:R-:W-:Y:S01]  /*1b90*/  IMAD.SHL.U32 R3, R0, 0x40, RZ ;  /* 0x0000004000037824 */ /* 0x000fe200078e00ff */
[----:B------:R-:W-:Y:S02]  /*1ba0*/  F2FP.BF16.F32.PACK_AB R25, R27, R26 ;  /* 0x0000001a1b19723e */ /* 0x000fe400000010ff */
[----:B------:R-:W-:Y:S02]  /*1bb0*/  ELECT P0, URZ, PT ;  /* 0x00000000003f782f */ /* 0x000fe40003800000 */
[----:B------:R-:W-:Y:S01]  /*1bc0*/  LOP3.LUT R2, R2, 0x4780, RZ, 0xc0, !PT ;  /* 0x0000478002027812 */ /* 0x000fe200078ec0ff */
[----:B------:R-:W-:Y:S01]  /*1bd0*/  ULOP3.LUT UR19, UR19, 0x3, URZ, 0xc0, !UPT ;  /* 0x0000000313137892 */ /* 0x000fe2000f8ec03f */
[----:B------:R-:W-:Y:S01]  /*1be0*/  F2FP.BF16.F32.PACK_AB R56, R57, R56 ;  /* 0x000000383938723e */ /* 0x000fe200000010ff */
[----:B------:R-:W-:Y:S01]  /*1bf0*/  UMOV UR10, UR23 ;  /* 0x00000017000a7c82 */ /* 0x000fe20008000000 */
[----:B------:R-:W-:Y:S01]  /*1c00*/  LOP3.LUT R4, R2, 0x1800, R3, 0xf8, !PT ;  /* 0x0000180002047812 */ /* 0x000fe200078ef803 */
[----:B------:R-:W-:Y:S01]  /*1c10*/  IMAD.SHL.U32 R2, R0, 0x10, RZ ;  /* 0x0000001000027824 */ /* 0x000fe200078e00ff */
[----:B------:R-:W-:Y:S01]  /*1c20*/  F2FP.BF16.F32.PACK_AB R26, R29, R28 ;  /* 0x0000001c1d1a723e */ /* 0x000fe200000010ff */
[----:B------:R-:W-:Y:S01]  /*1c30*/  ULEA UR8, UR19, UR12, 0xd ;  /* 0x0000000c13087291 */ /* 0x000fe2000f8e683f */
[----:B------:R-:W-:Y:S01]  /*1c40*/  F2FP.BF16.F32.PACK_AB R27, R31, R30 ;  /* 0x0000001e1f1b723e */ /* 0x000fe200000010ff */
[----:B------:R-:W-:Y:S01]  /*1c50*/  ULEA UR9, UR19, UR13, 0x6 ;  /* 0x0000000d13097291 */ /* 0x000fe2000f8e303f */
[----:B------:R-:W-:-:S02]  /*1c60*/  LOP3.LUT R3, R2, 0x70, RZ, 0xc0, !PT ;  /* 0x0000007002037812 */ /* 0x000fc400078ec0ff */
[----:B------:R-:W-:Y:S02]  /*1c70*/  F2FP.BF16.F32.PACK_AB R32, R33, R32 ;  /* 0x000000202120723e */ /* 0x000fe400000010ff */
[----:B------:R-:W-:Y:S02]  /*1c80*/  LOP3.LUT R3, R3, 0x10, R0, 0x78, !PT ;  /* 0x0000001003037812 */ /* 0x000fe400078e7800 */
[----:B------:R-:W-:Y:S01]  /*1c90*/  F2FP.BF16.F32.PACK_AB R57, R59, R58 ;  /* 0x0000003a3b39723e */ /* 0x000fe200000010ff */
[----:B------:R-:W1:Y:S01]  /*1ca0*/  @!P2 SYNCS.CCTL.IV [UR12+0x5000] ;  /* 0x00500000ff00a9b1 */ /* 0x000e62000800000c */
[----:B------:R-:W-:Y:S02]  /*1cb0*/  LOP3.LUT R3, R4, R3, RZ, 0xfc, !PT ;  /* 0x0000000304037212 */ /* 0x000fe400078efcff */
[----:B------:R-:W-:Y:S02]  /*1cc0*/  F2FP.BF16.F32.PACK_AB R33, R35, R34 ;  /* 0x000000222321723e */ /* 0x000fe400000010ff */
[C---:B------:R-:W-:Y:S01]  /*1cd0*/  LOP3.LUT R2, R3.reuse, 0x20, RZ, 0x3c, !PT ;  /* 0x0000002003027812 */ /* 0x040fe200078e3cff */
[C---:B------:R-:W-:Y:S01]  /*1ce0*/  VIADD R0, R3.reuse, UR12 ;  /* 0x0000000c03007c36 */ /* 0x040fe20008000000 */
[----:B-1----:R-:W-:Y:S01]  /*1cf0*/  BAR.SYNC.DEFER_BLOCKING 0x0 ;  /* 0x0000000000007b1d */ /* 0x002fe20000010000 */
[----:B------:R-:W-:-:S02]  /*1d00*/  LOP3.LUT R4, R3, 0x40, RZ, 0x3c, !PT ;  /* 0x0000004003047812 */ /* 0x000fc400078e3cff */
[----:B------:R-:W-:Y:S01]  /*1d10*/  F2FP.BF16.F32.PACK_AB R58, R61, R60 ;  /* 0x0000003c3d3a723e */ /* 0x000fe200000010ff */
[----:B------:R-:W-:Y:S01]  /*1d20*/  VIADD R2, R2, UR12 ;  /* 0x0000000c02027c36 */ /* 0x000fe20008000000 */
[----:B------:R-:W-:Y:S01]  /*1d30*/  F2FP.BF16.F32.PACK_AB R59, R63, R62 ;  /* 0x0000003e3f3b723e */ /* 0x000fe200000010ff */
[----:B------:R-:W-:Y:S01]  /*1d40*/  VIADD R4, R4, UR12 ;  /* 0x0000000c04047c36 */ /* 0x000fe20008000000 */
[----:B------:R-:W-:Y:S02]  /*1d50*/  F2FP.BF16.F32.PACK_AB R64, R65, R64 ;  /* 0x000000404140723e */ /* 0x000fe400000010ff */
[----:B------:R-:W-:Y:S02]  /*1d60*/  LOP3.LUT R3, R3, 0x60, RZ, 0x3c, !PT ;  /* 0x0000006003037812 */ /* 0x000fe400078e3cff */
[----:B------:R-:W-:Y:S02]  /*1d70*/  F2FP.BF16.F32.PACK_AB R34, R37, R36 ;  /* 0x000000242522723e */ /* 0x000fe400000010ff */
[----:B------:R-:W-:Y:S01]  /*1d80*/  F2FP.BF16.F32.PACK_AB R35, R39, R38 ;  /* 0x000000262723723e */ /* 0x000fe200000010ff */
[----:B------:R-:W-:Y:S01]  /*1d90*/  VIADD R3, R3, UR12 ;  /* 0x0000000c03037c36 */ /* 0x000fe20008000000 */
[----:B------:R-:W-:-:S02]  /*1da0*/  F2FP.BF16.F32.PACK_AB R40, R41, R40 ;  /* 0x000000282928723e */ /* 0x000fc400000010ff */
[----:B------:R-:W-:Y:S02]  /*1db0*/  F2FP.BF16.F32.PACK_AB R65, R67, R66 ;  /* 0x000000424341723e */ /* 0x000fe400000010ff */
[----:B------:R-:W-:Y:S02]  /*1dc0*/  F2FP.BF16.F32.PACK_AB R41, R43, R42 ;  /* 0x0000002a2b29723e */ /* 0x000fe400000010ff */
[----:B------:R-:W-:Y:S02]  /*1dd0*/  F2FP.BF16.F32.PACK_AB R66, R69, R68 ;  /* 0x000000444542723e */ /* 0x000fe400000010ff */
[----:B------:R-:W-:Y:S01]  /*1de0*/  F2FP.BF16.F32.PACK_AB R67, R71, R70 ;  /* 0x000000464743723e */ /* 0x000fe200000010ff */
[----:B------:R-:W-:Y:S01]  /*1df0*/  STSM.16.M88.4 [R0], R24 ;  /* 0x0000001800007844 */ /* 0x000fe20000000200 */
[----:B------:R-:W-:Y:S02]  /*1e00*/  F2FP.BF16.F32.PACK_AB R72, R73, R72 ;  /* 0x000000484948723e */ /* 0x000fe400000010ff */
[----:B------:R-:W-:Y:S01]  /*1e10*/  F2FP.BF16.F32.PACK_AB R42, R45, R44 ;  /* 0x0000002c2d2a723e */ /* 0x000fe200000010ff */
[----:B------:R-:W-:Y:S01]  /*1e20*/  STSM.16.M88.4 [R0+0x2000], R56 ;  /* 0x0020003800007844 */ /* 0x000fe20000000200 */
[----:B------:R-:W-:-:S02]  /*1e30*/  F2FP.BF16.F32.PACK_AB R43, R47, R46 ;  /* 0x0000002e2f2b723e */ /* 0x000fc400000010ff */
[----:B------:R-:W-:Y:S01]  /*1e40*/  F2FP.BF16.F32.PACK_AB R48, R49, R48 ;  /* 0x000000303130723e */ /* 0x000fe200000010ff */
[----:B------:R-:W-:Y:S01]  /*1e50*/  STSM.16.M88.4 [R2], R32 ;  /* 0x0000002002007844 */ /* 0x000fe20000000200 */
[----:B------:R-:W-:Y:S02]  /*1e60*/  F2FP.BF16.F32.PACK_AB R73, R75, R74 ;  /* 0x0000004a4b49723e */ /* 0x000fe400000010ff */
[----:B------:R-:W-:Y:S01]  /*1e70*/  F2FP.BF16.F32.PACK_AB R49, R51, R50 ;  /* 0x000000323331723e */ /* 0x000fe200000010ff */
[----:B------:R-:W-:Y:S01]  /*1e80*/  STSM.16.M88.4 [R2+0x2000], R64 ;  /* 0x0020004002007844 */ /* 0x000fe20000000200 */
[----:B------:R-:W-:Y:S02]  /*1e90*/  F2FP.BF16.F32.PACK_AB R74, R77, R76 ;  /* 0x0000004c4d4a723e */ /* 0x000fe400000010ff */
[----:B------:R-:W-:Y:S01]  /*1ea0*/  F2FP.BF16.F32.PACK_AB R75, R79, R78 ;  /* 0x0000004e4f4b723e */ /* 0x000fe200000010ff */
[----:B------:R-:W-:Y:S01]  /*1eb0*/  STSM.16.M88.4 [R4], R40 ;  /* 0x0000002804007844 */ /* 0x000fe20000000200 */
[----:B------:R-:W-:-:S02]  /*1ec0*/  F2FP.BF16.F32.PACK_AB R80, R81, R80 ;  /* 0x000000505150723e */ /* 0x000fc400000010ff */
[----:B------:R-:W-:Y:S01]  /*1ed0*/  F2FP.BF16.F32.PACK_AB R50, R53, R52 ;  /* 0x000000343532723e */ /* 0x000fe200000010ff */
[----:B------:R-:W-:Y:S01]  /*1ee0*/  STSM.16.M88.4 [R4+0x2000], R72 ;  /* 0x0020004804007844 */ /* 0x000fe20000000200 */
[----:B------:R-:W-:Y:S02]  /*1ef0*/  F2FP.BF16.F32.PACK_AB R51, R55, R54 ;  /* 0x000000363733723e */ /* 0x000fe400000010ff */
[----:B------:R-:W-:Y:S02]  /*1f00*/  F2FP.BF16.F32.PACK_AB R81, R83, R82 ;  /* 0x000000525351723e */ /* 0x000fe400000010ff */
[----:B------:R-:W-:Y:S01]  /*1f10*/  F2FP.BF16.F32.PACK_AB R82, R85, R84 ;  /* 0x000000545552723e */ /* 0x000fe200000010ff */
[----:B------:R-:W-:Y:S01]  /*1f20*/  STSM.16.M88.4 [R3], R48 ;  /* 0x0000003003007844 */ /* 0x000fe20000000200 */
[----:B------:R-:W-:Y:S02]  /*1f30*/  F2FP.BF16.F32.PACK_AB R83, R87, R86 ;  /* 0x000000565753723e */ /* 0x000fe400000010ff */
[----:B------:R-:W-:-:S03]  /*1f40*/  ISETP.LT.U32.AND P0, PT, R6, 0x80, P0 ;  /* 0x000000800600780c */ /* 0x000fc60000701070 */
[----:B------:R-:W-:Y:S01]  /*1f50*/  STSM.16.M88.4 [R3+0x2000], R80 ;  /* 0x0020005003007844 */ /* 0x000fe20000000200 */
[----:B------:R1:W-:Y:S06]  /*1f60*/  MEMBAR.ALL.CTA ;  /* 0x0000000000007992 */ /* 0x0003ec0000008000 */
[----:B-1----:R-:W1:Y:S03]  /*1f70*/  FENCE.VIEW.ASYNC.S ;  /* 0x00000000000073c6 */ /* 0x002e660000000000 */
[----:B-1----:R-:W-:Y:S01]  /*1f80*/  VOTEU.ANY UP0, P0 ;  /* 0x00000000003f7886 */ /* 0x002fe20000000100 */
[----:B------:R-:W-:-:S04]  /*1f90*/  VOTEU.ANY UP1, P0 ;  /* 0x00000000003f7886 */ /* 0x000fc80000020100 */
[----:B------:R-:W-:Y:S01]  /*1fa0*/  @UP0 UMOV UR4, UR18 ;  /* 0x0000001200040c82 */ /* 0x000fe20008000000 */
[----:B------:R-:W-:Y:S01]  /*1fb0*/  @UP0 UMOV UR5, UR30 ;  /* 0x0000001e00050c82 */ /* 0x000fe20008000000 */
[----:B------:R-:W-:Y:S06]  /*1fc0*/  BAR.SYNC.DEFER_BLOCKING 0x0 ;  /* 0x0000000000007b1d */ /* 0x000fec0000010000 */
[----:B------:R1:W-:Y:S01]  /*1fd0*/  @UP1 UTMASTG.2D [UR8], [UR4] ;  /* 0x00000008040013b5 */ /* 0x0003e20008008000 */
[----:B------:R0:W-:Y:S01]  /*1fe0*/  UTMACMDFLUSH ;  /* 0x00000000000079b7 */ /* 0x0001e20000000000 */
[----:B------:R-:W-:-:S04]  /*1ff0*/  DEPBAR.LE SB0, 0x0 ;  /* 0x000080000000791a */ /* 0x000fc80000000000 */
[----:B------:R-:W-:Y:S06]  /*2000*/  BAR.SYNC.DEFER_BLOCKING 0x0 ;  /* 0x0000000000007b1d */ /* 0x000fec0000010000 */
[----:B-1----:R-:W-:Y:S05]  /*2010*/  EXIT ;  /* 0x000000000000794d */ /* 0x002fea0003800000 */
.L_x_48:
[----:B------:R-:W1:Y:S02]  /*2020*/  SYNCS.PHASECHK.TRANS64.TRYWAIT P0, [UR12+0x5000], R2 ;  /* 0x00500002ff0075a7 */ /* 0x000e64000800014c */
[----:B-1----:R-:W-:Y:S05]  /*2030*/  @!P0 BRA `(.L_x_48) ;  /* 0xfffffffc00f88947 */ /* 0x002fea000383ffff */
[----:B------:R-:W-:Y:S05]  /*2040*/  BRA `(.L_x_50) ;  /* 0xfffffff8006c7947 */ /* 0x000fea000383ffff */
.L_x_51:
[----:B------:R-:W-:-:S00]  /*2050*/  BRA `(.L_x_51) ;  /* 0xfffffffc00fc7947 */ /* 0x000fc0000383ffff */
[----:B------:R-:W-:-:S00]  /*2060*/  NOP ;  /* 0x0000000000007918 */ /* 0x000fc00000000000 */
        /* <DEDUP_REMOVED lines=9> */
.L_x_52:


//--------------------- .nv.shared.gluon_wgmma    --------------------------
	.section	.nv.shared.gluon_wgmma,"aw",@nobits
	.sectionflags	@""
	.align	16
	.zero		1024


//--------------------- .nv.shared.reserved.0     --------------------------
	.section	.nv.shared.reserved.0,"aw",@nobits
	.weak		__nv_reservedSMEM_offset_0_alias
	.size		__nv_reservedSMEM_offset_0_alias, 0, 0
	.other		__nv_reservedSMEM_offset_0_alias,@"STO_CUDA_RESERVED_SHARED STV_DEFAULT"
__nv_reservedSMEM_offset_0_alias:
	.zero		0


//--------------------- .nv.constant0.gluon_wgmma --------------------------
	.section	.nv.constant0.gluon_wgmma,"a",@progbits
	.sectionflags	@""
	.align	4
.nv.constant0.gluon_wgmma:
	.zero		608


//--------------------- SYMBOLS --------------------------

	.type		.nv.reservedSmem.offset0,@object
	.size		.nv.reservedSmem.offset0,0x4
